	.target	sm_100a

	.elftype	@"ET_EXEC"


//--------------------- .note.nv.tkinfo           --------------------------
	.section	.note.nv.tkinfo,"",@"SHT_NOTE"
	.sectionflags	@"SHF_NOTE_NV_TKINFO"
	.tkinfo
        /*0018*/ 	.word	0x00000002
        /*0030*/ 	.string	""
        /*0030*/ 	.string	"ptxas"
        /*0030*/ 	.string	"Cuda compilation tools, release 13.0, V13.0.88"
        /*0030*/ 	.string	"Build cuda_13.0.r13.0/compiler.36424714_0"
        /*0030*/ 	.string	"-arch sm_100a -m 64 "



//--------------------- .note.nv.cuinfo           --------------------------
	.section	.note.nv.cuinfo,"",@"SHT_NOTE"
	.sectionflags	@"SHF_NOTE_NV_CUINFO"
        /*0018*/ 	.short	0x0002
        /*001a*/ 	.short	0x0064
        /*001c*/ 	.short	0x0082
	.zero		2


//--------------------- .nv.info                  --------------------------
	.section	.nv.info,"",@"SHT_CUDA_INFO"
	.align	4


	//----- nvinfo : EIATTR_REGCOUNT
	.align		4
        /*0000*/ 	.byte	0x04, 0x2f
        /*0002*/ 	.short	(.L_19 - .L_18)
	.align		4
.L_18:
        /*0004*/ 	.word	index@(_ZN7cutlass13device_kernelINS_4gemm6kernel13GemmUniversalIN4cute5tupleIJiiiiEEENS1_10collective13CollectiveMmaINS1_35MainloopSm100TmaUmmaWarpSpecializedILi4ELi2ELi4ENS5_IJNS4_1CILi2EEESB_NSA_ILi1EEEEEEEENS5_IJNSA_ILi256EEENSA_ILi128EEENSA_ILi64EEEEEENS_12float_e5m2_tENS5_IJlSC_lEEESJ_SK_NS4_8TiledMMAINS4_8MMA_AtomIJNS4_10MMA_TraitsINS4_25SM100_MMA_F8F6F4_2x1SM_SSEJSJ_SJ_fSF_SG_NS4_17integral_constantINS4_4UMMA5MajorELSR_0EEESS_NSP_INSQ_7ScaleInELST_0EEESU_EEEEEENS4_6LayoutINS5_IJSC_SC_SC_EEENS5_IJNSA_ILi0EEESZ_SZ_EEEEENS5_IJNS4_10UnderscoreES12_S12_EEEEENS4_28SM100_TMA_2SM_LOAD_MULTICASTENS4_14ComposedLayoutINS4_7SwizzleILi2ELi4ELi3EEENS4_18smem_ptr_flag_bitsILi8EEENSX_INS5_IJNSA_ILi8EEESH_EEENS5_IJSH_SC_EEEEEEEvNS4_8identityENS4_18SM100_TMA_2SM_LOADES1F_vS1G_EENS_8epilogue10collective18CollectiveEpilogueINS1J_23Sm100TmaWarpSpecializedILi2ELi2ELi64ELb0ELb0EEEJNS5_IJSG_SG_SH_EEENS5_IJNSX_ISG_SC_EENSX_ISH_SC_EEEEESJ_SK_SJ_SK_NS1J_6fusion15FusionCallbacksIS1N_NS1S_17LinearCombinationISJ_fSJ_fLNS_15FloatRoundStyleE2EEES1O_S1R_JEEENS4_5SM1004TMEM4LOAD26SM100_TMEM_LOAD_32dp32b64xENS4_13SM90_TMA_LOADES1F_NS4_39AutoVectorizingCopyWithAssumedAlignmentILi128EEENS4_14SM90_TMA_STOREES1F_S24_S24_EEEvvEEEEvNT_6ParamsE)
        /*0008*/ 	.word	0x000000cd


	//----- nvinfo : EIATTR_FRAME_SIZE
	.align		4
.L_19:
        /*000c*/ 	.byte	0x04, 0x11
        /*000e*/ 	.short	(.L_21 - .L_20)
	.align		4
.L_20:
        /*0010*/ 	.word	index@($__internal_2_$__cuda_sm10x_tcgen05_guardrail_trap_unallocated_columns_being_dealloced)
        /*0014*/ 	.word	0x00000000


	//----- nvinfo : EIATTR_FRAME_SIZE
	.align		4
.L_21:
        /*0018*/ 	.byte	0x04, 0x11
        /*001a*/ 	.short	(.L_23 - .L_22)
	.align		4
.L_22:
        /*001c*/ 	.word	index@($__internal_1_$__cuda_sm10x_tcgen05_guardrail_trap_phase_invalid_during_alloc)
        /*0020*/ 	.word	0x00000000


	//----- nvinfo : EIATTR_FRAME_SIZE
	.align		4
.L_23:
        /*0024*/ 	.byte	0x04, 0x11
        /*0026*/ 	.short	(.L_25 - .L_24)
	.align		4
.L_24:
        /*0028*/ 	.word	index@($__internal_0_$__cuda_sm10x_tcgen05_guardrail_trap_col_being_dealloced_not_returned_by_alloc)
        /*002c*/ 	.word	0x00000000


	//----- nvinfo : EIATTR_FRAME_SIZE
	.align		4
.L_25:
        /*0030*/ 	.byte	0x04, 0x11
        /*0032*/ 	.short	(.L_27 - .L_26)
	.align		4
.L_26:
        /*0034*/ 	.word	index@(_ZN7cutlass13device_kernelINS_4gemm6kernel13GemmUniversalIN4cute5tupleIJiiiiEEENS1_10collective13CollectiveMmaINS1_35MainloopSm100TmaUmmaWarpSpecializedILi4ELi2ELi4ENS5_IJNS4_1CILi2EEESB_NSA_ILi1EEEEEEEENS5_IJNSA_ILi256EEENSA_ILi128EEENSA_ILi64EEEEEENS_12float_e5m2_tENS5_IJlSC_lEEESJ_SK_NS4_8TiledMMAINS4_8MMA_AtomIJNS4_10MMA_TraitsINS4_25SM100_MMA_F8F6F4_2x1SM_SSEJSJ_SJ_fSF_SG_NS4_17integral_constantINS4_4UMMA5MajorELSR_0EEESS_NSP_INSQ_7ScaleInELST_0EEESU_EEEEEENS4_6LayoutINS5_IJSC_SC_SC_EEENS5_IJNSA_ILi0EEESZ_SZ_EEEEENS5_IJNS4_10UnderscoreES12_S12_EEEEENS4_28SM100_TMA_2SM_LOAD_MULTICASTENS4_14ComposedLayoutINS4_7SwizzleILi2ELi4ELi3EEENS4_18smem_ptr_flag_bitsILi8EEENSX_INS5_IJNSA_ILi8EEESH_EEENS5_IJSH_SC_EEEEEEEvNS4_8identityENS4_18SM100_TMA_2SM_LOADES1F_vS1G_EENS_8epilogue10collective18CollectiveEpilogueINS1J_23Sm100TmaWarpSpecializedILi2ELi2ELi64ELb0ELb0EEEJNS5_IJSG_SG_SH_EEENS5_IJNSX_ISG_SC_EENSX_ISH_SC_EEEEESJ_SK_SJ_SK_NS1J_6fusion15FusionCallbacksIS1N_NS1S_17LinearCombinationISJ_fSJ_fLNS_15FloatRoundStyleE2EEES1O_S1R_JEEENS4_5SM1004TMEM4LOAD26SM100_TMEM_LOAD_32dp32b64xENS4_13SM90_TMA_LOADES1F_NS4_39AutoVectorizingCopyWithAssumedAlignmentILi128EEENS4_14SM90_TMA_STOREES1F_S24_S24_EEEvvEEEEvNT_6ParamsE)
        /*0038*/ 	.word	0x00000000


	//----- nvinfo : EIATTR_MIN_STACK_SIZE
	.align		4
.L_27:
        /*003c*/ 	.byte	0x04, 0x12
        /*003e*/ 	.short	(.L_29 - .L_28)
	.align		4
.L_28:
        /*0040*/ 	.word	index@(_ZN7cutlass13device_kernelINS_4gemm6kernel13GemmUniversalIN4cute5tupleIJiiiiEEENS1_10collective13CollectiveMmaINS1_35MainloopSm100TmaUmmaWarpSpecializedILi4ELi2ELi4ENS5_IJNS4_1CILi2EEESB_NSA_ILi1EEEEEEEENS5_IJNSA_ILi256EEENSA_ILi128EEENSA_ILi64EEEEEENS_12float_e5m2_tENS5_IJlSC_lEEESJ_SK_NS4_8TiledMMAINS4_8MMA_AtomIJNS4_10MMA_TraitsINS4_25SM100_MMA_F8F6F4_2x1SM_SSEJSJ_SJ_fSF_SG_NS4_17integral_constantINS4_4UMMA5MajorELSR_0EEESS_NSP_INSQ_7ScaleInELST_0EEESU_EEEEEENS4_6LayoutINS5_IJSC_SC_SC_EEENS5_IJNSA_ILi0EEESZ_SZ_EEEEENS5_IJNS4_10UnderscoreES12_S12_EEEEENS4_28SM100_TMA_2SM_LOAD_MULTICASTENS4_14ComposedLayoutINS4_7SwizzleILi2ELi4ELi3EEENS4_18smem_ptr_flag_bitsILi8EEENSX_INS5_IJNSA_ILi8EEESH_EEENS5_IJSH_SC_EEEEEEEvNS4_8identityENS4_18SM100_TMA_2SM_LOADES1F_vS1G_EENS_8epilogue10collective18CollectiveEpilogueINS1J_23Sm100TmaWarpSpecializedILi2ELi2ELi64ELb0ELb0EEEJNS5_IJSG_SG_SH_EEENS5_IJNSX_ISG_SC_EENSX_ISH_SC_EEEEESJ_SK_SJ_SK_NS1J_6fusion15FusionCallbacksIS1N_NS1S_17LinearCombinationISJ_fSJ_fLNS_15FloatRoundStyleE2EEES1O_S1R_JEEENS4_5SM1004TMEM4LOAD26SM100_TMEM_LOAD_32dp32b64xENS4_13SM90_TMA_LOADES1F_NS4_39AutoVectorizingCopyWithAssumedAlignmentILi128EEENS4_14SM90_TMA_STOREES1F_S24_S24_EEEvvEEEEvNT_6ParamsE)
        /*0044*/ 	.word	0x00000000
.L_29:


//--------------------- .nv.compat                --------------------------
	.section	.nv.compat,"",@"SHT_CUDA_COMPAT_INFO"
	.align	4
        /*0000*/ 	.byte	0x02, 0x09, 0x01, 0x00, 0x02, 0x02, 0x02, 0x00, 0x02, 0x05, 0x05, 0x00, 0x03, 0x07, 0x01, 0x01
        /*0010*/ 	.byte	0x02, 0x03, 0x01, 0x00, 0x02, 0x06, 0x01, 0x00, 0x04, 0x0b, 0x08, 0x00, 0x09, 0x00, 0x00, 0x00
        /*0020*/ 	.byte	0x00, 0x00, 0x00, 0x00


//--------------------- .nv.info._ZN7cutlass13device_kernelINS_4gemm6kernel13GemmUniversalIN4cute5tupleIJiiiiEEENS1_10collective13CollectiveMmaINS1_35MainloopSm100TmaUmmaWarpSpecializedILi4ELi2ELi4ENS5_IJNS4_1CILi2EEESB_NSA_ILi1EEEEEEEENS5_IJNSA_ILi256EEENSA_ILi128EEENSA_ILi64EEEEEENS_12float_e5m2_tENS5_IJlSC_lEEESJ_SK_NS4_8TiledMMAINS4_8MMA_AtomIJNS4_10MMA_TraitsINS4_25SM100_MMA_F8F6F4_2x1SM_SSEJSJ_SJ_fSF_SG_NS4_17integral_constantINS4_4UMMA5MajorELSR_0EEESS_NSP_INSQ_7ScaleInELST_0EEESU_EEEEEENS4_6LayoutINS5_IJSC_SC_SC_EEENS5_IJNSA_ILi0EEESZ_SZ_EEEEENS5_IJNS4_10UnderscoreES12_S12_EEEEENS4_28SM100_TMA_2SM_LOAD_MULTICASTENS4_14ComposedLayoutINS4_7SwizzleILi2ELi4ELi3EEENS4_18smem_ptr_flag_bitsILi8EEENSX_INS5_IJNSA_ILi8EEESH_EEENS5_IJSH_SC_EEEEEEEvNS4_8identityENS4_18SM100_TMA_2SM_LOADES1F_vS1G_EENS_8epilogue10collective18CollectiveEpilogueINS1J_23Sm100TmaWarpSpecializedILi2ELi2ELi64ELb0ELb0EEEJNS5_IJSG_SG_SH_EEENS5_IJNSX_ISG_SC_EENSX_ISH_SC_EEEEESJ_SK_SJ_SK_NS1J_6fusion15FusionCallbacksIS1N_NS1S_17LinearCombinationISJ_fSJ_fLNS_15FloatRoundStyleE2EEES1O_S1R_JEEENS4_5SM1004TMEM4LOAD26SM100_TMEM_LOAD_32dp32b64xENS4_13SM90_TMA_LOADES1F_NS4_39AutoVectorizingCopyWithAssumedAlignmentILi128EEENS4_14SM90_TMA_STOREES1F_S24_S24_EEEvvEEEEvNT_6ParamsE --------------------------
	.section	.nv.info._ZN7cutlass13device_kernelINS_4gemm6kernel13GemmUniversalIN4cute5tupleIJiiiiEEENS1_10collective13CollectiveMmaINS1_35MainloopSm100TmaUmmaWarpSpecializedILi4ELi2ELi4ENS5_IJNS4_1CILi2EEESB_NSA_ILi1EEEEEEEENS5_IJNSA_ILi256EEENSA_ILi128EEENSA_ILi64EEEEEENS_12float_e5m2_tENS5_IJlSC_lEEESJ_SK_NS4_8TiledMMAINS4_8MMA_AtomIJNS4_10MMA_TraitsINS4_25SM100_MMA_F8F6F4_2x1SM_SSEJSJ_SJ_fSF_SG_NS4_17integral_constantINS4_4UMMA5MajorELSR_0EEESS_NSP_INSQ_7ScaleInELST_0EEESU_EEEEEENS4_6LayoutINS5_IJSC_SC_SC_EEENS5_IJNSA_ILi0EEESZ_SZ_EEEEENS5_IJNS4_10UnderscoreES12_S12_EEEEENS4_28SM100_TMA_2SM_LOAD_MULTICASTENS4_14ComposedLayoutINS4_7SwizzleILi2ELi4ELi3EEENS4_18smem_ptr_flag_bitsILi8EEENSX_INS5_IJNSA_ILi8EEESH_EEENS5_IJSH_SC_EEEEEEEvNS4_8identityENS4_18SM100_TMA_2SM_LOADES1F_vS1G_EENS_8epilogue10collective18CollectiveEpilogueINS1J_23Sm100TmaWarpSpecializedILi2ELi2ELi64ELb0ELb0EEEJNS5_IJSG_SG_SH_EEENS5_IJNSX_ISG_SC_EENSX_ISH_SC_EEEEESJ_SK_SJ_SK_NS1J_6fusion15FusionCallbacksIS1N_NS1S_17LinearCombinationISJ_fSJ_fLNS_15FloatRoundStyleE2EEES1O_S1R_JEEENS4_5SM1004TMEM4LOAD26SM100_TMEM_LOAD_32dp32b64xENS4_13SM90_TMA_LOADES1F_NS4_39AutoVectorizingCopyWithAssumedAlignmentILi128EEENS4_14SM90_TMA_STOREES1F_S24_S24_EEEvvEEEEvNT_6ParamsE,"",@"SHT_CUDA_INFO"
	.sectionflags	@""
	.align	4


	//----- nvinfo : EIATTR_CUDA_API_VERSION
	.align		4
        /*0000*/ 	.byte	0x04, 0x37
        /*0002*/ 	.short	(.L_31 - .L_30)
.L_30:
        /*0004*/ 	.word	0x00000082


	//----- nvinfo : EIATTR_KPARAM_INFO
	.align		4
.L_31:
        /*0008*/ 	.byte	0x04, 0x17
        /*000a*/ 	.short	(.L_33 - .L_32)
.L_32:
        /*000c*/ 	.word	0x00000000
        /*0010*/ 	.short	0x0000
        /*0012*/ 	.short	0x0000
        /*0014*/ 	.byte	0x00, 0xf0, 0x01, 0x20


	//----- nvinfo : EIATTR_AT_ENTRY_FRAGMENTS
	.align		4
.L_33:
        /*0018*/ 	.byte	0x04, 0x4f
        /*001a*/ 	.short	(.L_35 - .L_34)


	//   ....[0]....
.L_34:
        /*001c*/ 	.word	0x00000007


	//----- nvinfo : EIATTR_RESERVED_SMEM_USED
	.align		4
.L_35:
        /*0020*/ 	.byte	0x01, 0x41
	.zero		2


	//----- nvinfo : EIATTR_SPARSE_MMA_MASK
	.align		4
        /*0024*/ 	.byte	0x03, 0x50
        /*0026*/ 	.short	0x0000


	//----- nvinfo : EIATTR_TCGEN05_2CTA_USED
	.align		4
        /*0028*/ 	.byte	0x01, 0x52
	.zero		2


	//----- nvinfo : EIATTR_MAXREG_COUNT
	.align		4
        /*002c*/ 	.byte	0x03, 0x1b
        /*002e*/ 	.short	0x00ff


	//----- nvinfo : EIATTR_NUM_BARRIERS
	.align		4
        /*0030*/ 	.byte	0x02, 0x4c
        /*0032*/ 	.byte	0x07
	.zero		1


	//----- nvinfo : EIATTR_EXTERNS
	.align		4
        /*0034*/ 	.byte	0x04, 0x0f
        /*0036*/ 	.short	(.L_37 - .L_36)


	//   ....[0]....
	.align		4
.L_36:
        /*0038*/ 	.word	index@(__assertfail)


	//----- nvinfo : EIATTR_MERCURY_ISA_VERSION
	.align		4
.L_37:
        /*003c*/ 	.byte	0x03, 0x5f
        /*003e*/ 	.short	0x0101


	//----- nvinfo : EIATTR_INT_WARP_WIDE_INSTR_OFFSETS
	.align		4
        /*0040*/ 	.byte	0x04, 0x31
        /*0042*/ 	.short	(.L_39 - .L_38)


	//   ....[0]....
.L_38:
        /*0044*/ 	.word	0x00000d30


	//   ....[1]....
        /*0048*/ 	.word	0x00000dd0


	//   ....[2]....
        /*004c*/ 	.word	0x00004140


	//   ....[3]....
        /*0050*/ 	.word	0x00004160


	//   ....[4]....
        /*0054*/ 	.word	0x00004190


	//   ....[5]....
        /*0058*/ 	.word	0x00004cc0


	//   ....[6]....
        /*005c*/ 	.word	0x00004d30


	//   ....[7]....
        /*0060*/ 	.word	0x00004e00


	//   ....[8]....
        /*0064*/ 	.word	0x00004eb0


	//----- nvinfo : EIATTR_COOP_GROUP_MASK_REGIDS
	.align		4
.L_39:
        /*0068*/ 	.byte	0x04, 0x29
        /*006a*/ 	.short	(.L_41 - .L_40)


	//   ....[0]....
.L_40:
        /*006c*/ 	.word	0xffffffff


	//   ....[1]....
        /*0070*/ 	.word	0xffffffff


	//   ....[2]....
        /*0074*/ 	.word	0xffffffff


	//   ....[3]....
        /*0078*/ 	.word	0xffffffff


	//   ....[4]....
        /*007c*/ 	.word	0xffffffff


	//   ....[5]....
        /*0080*/ 	.word	0xffffffff


	//   ....[6]....
        /*0084*/ 	.word	0xffffffff


	//   ....[7]....
        /*0088*/ 	.word	0xffffffff


	//   ....[8]....
        /*008c*/ 	.word	0xffffffff


	//   ....[9]....
        /*0090*/ 	.word	0xffffffff


	//   ....[10]....
        /*0094*/ 	.word	0xffffffff


	//   ....[11]....
        /*0098*/ 	.word	0xffffffff


	//   ....[12]....
        /*009c*/ 	.word	0xffffffff


	//   ....[13]....
        /*00a0*/ 	.word	0xffffffff


	//----- nvinfo : EIATTR_COOP_GROUP_INSTR_OFFSETS
	.align		4
.L_41:
        /*00a4*/ 	.byte	0x04, 0x28
        /*00a6*/ 	.short	(.L_43 - .L_42)


	//   ....[0]....
.L_42:
        /*00a8*/ 	.word	0x000000b0


	//   ....[1]....
        /*00ac*/ 	.word	0x00000520


	//   ....[2]....
        /*00b0*/ 	.word	0x000006e0


	//   ....[3]....
        /*00b4*/ 	.word	0x00000830


	//   ....[4]....
        /*00b8*/ 	.word	0x00000920


	//   ....[5]....
        /*00bc*/ 	.word	0x00000a80


	//   ....[6]....
        /*00c0*/ 	.word	0x00000c10


	//   ....[7]....
        /*00c4*/ 	.word	0x00000e50


	//   ....[8]....
        /*00c8*/ 	.word	0x00002160


	//   ....[9]....
        /*00cc*/ 	.word	0x00003000


	//   ....[10]....
        /*00d0*/ 	.word	0x000034d0


	//   ....[11]....
        /*00d4*/ 	.word	0x00003500


	//   ....[12]....
        /*00d8*/ 	.word	0x00004040


	//   ....[13]....
        /*00dc*/ 	.word	0x00004250


	//----- nvinfo : EIATTR_VRC_CTA_INIT_COUNT
	.align		4
.L_43:
        /*00e0*/ 	.byte	0x02, 0x4a
        /*00e2*/ 	.byte	0x80
	.zero		1


	//----- nvinfo : EIATTR_SYSCALL_OFFSETS
	.align		4
        /*00e4*/ 	.byte	0x04, 0x46
        /*00e6*/ 	.short	(.L_45 - .L_44)


	//   ....[0]....
.L_44:
        /*00e8*/ 	.word	0x00005aa0


	//   ....[1]....
        /*00ec*/ 	.word	0x00005be0


	//   ....[2]....
        /*00f0*/ 	.word	0x00006470


	//   ....[3]....
        /*00f4*/ 	.word	0x00007a80


	//----- nvinfo : EIATTR_MBARRIER_INSTR_OFFSETS
	.align		4
.L_45:
        /*00f8*/ 	.byte	0x04, 0x39
        /*00fa*/ 	.short	(.L_47 - .L_46)


	//   ....[0]....
.L_46:
        /*00fc*/ 	.word	0x00000650
        /*0100*/ 	.word	0x000000ff
        /*0104*/ 	.word	0x00000000
        /*0108*/ 	.short	0x0100
        /*010a*/ 	.byte	0x04
	.zero		1


	//   ....[1]....
        /*010c*/ 	.word	0x00000660
        /*0110*/ 	.word	0x000000ff
        /*0114*/ 	.word	0x00000020
        /*0118*/ 	.short	0x0100
        /*011a*/ 	.byte	0x04
	.zero		1


	//   ....[2]....
        /*011c*/ 	.word	0x00000670
        /*0120*/ 	.word	0x000000ff
        /*0124*/ 	.word	0x00000008
        /*0128*/ 	.short	0x0100
        /*012a*/ 	.byte	0x04
	.zero		1


	//   ....[3]....
        /*012c*/ 	.word	0x00000680
        /*0130*/ 	.word	0x000000ff
        /*0134*/ 	.word	0x00000028
        /*0138*/ 	.short	0x0100
        /*013a*/ 	.byte	0x04
	.zero		1


	//   ....[4]....
        /*013c*/ 	.word	0x00000690
        /*0140*/ 	.word	0x000000ff
        /*0144*/ 	.word	0x00000010
        /*0148*/ 	.short	0x0100
        /*014a*/ 	.byte	0x04
	.zero		1


	//   ....[5]....
        /*014c*/ 	.word	0x000006a0
        /*0150*/ 	.word	0x000000ff
        /*0154*/ 	.word	0x00000030
        /*0158*/ 	.short	0x0100
        /*015a*/ 	.byte	0x04
	.zero		1


	//   ....[6]....
        /*015c*/ 	.word	0x000006b0
        /*0160*/ 	.word	0x000000ff
        /*0164*/ 	.word	0x00000018
        /*0168*/ 	.short	0x0100
        /*016a*/ 	.byte	0x04
	.zero		1


	//   ....[7]....
        /*016c*/ 	.word	0x000006c0
        /*0170*/ 	.word	0x000000ff
        /*0174*/ 	.word	0x00000038
        /*0178*/ 	.short	0x0100
        /*017a*/ 	.byte	0x04
	.zero		1


	//   ....[8]....
        /*017c*/ 	.word	0x000007e0
        /*0180*/ 	.word	0x000000ff
        /*0184*/ 	.word	0x00000040
        /*0188*/ 	.short	0x0100
        /*018a*/ 	.byte	0x04
	.zero		1


	//   ....[9]....
        /*018c*/ 	.word	0x000007f0
        /*0190*/ 	.word	0x000000ff
        /*0194*/ 	.word	0x00000050
        /*0198*/ 	.short	0x0100
        /*019a*/ 	.byte	0x04
	.zero		1


	//   ....[10]....
        /*019c*/ 	.word	0x00000800
        /*01a0*/ 	.word	0x000000ff
        /*01a4*/ 	.word	0x00000048
        /*01a8*/ 	.short	0x0100
        /*01aa*/ 	.byte	0x04
	.zero		1


	//   ....[11]....
        /*01ac*/ 	.word	0x00000810
        /*01b0*/ 	.word	0x000000ff
        /*01b4*/ 	.word	0x00000058
        /*01b8*/ 	.short	0x0100
        /*01ba*/ 	.byte	0x04
	.zero		1


	//   ....[12]....
        /*01bc*/ 	.word	0x000008f0
        /*01c0*/ 	.word	0x000000ff
        /*01c4*/ 	.word	0x00000060
        /*01c8*/ 	.short	0x0100
        /*01ca*/ 	.byte	0x06
	.zero		1


	//   ....[13]....
        /*01cc*/ 	.word	0x00000900
        /*01d0*/ 	.word	0x000000ff
        /*01d4*/ 	.word	0x00000068
        /*01d8*/ 	.short	0x0100
        /*01da*/ 	.byte	0x06
	.zero		1


	//   ....[14]....
        /*01dc*/ 	.word	0x00000a30
        /*01e0*/ 	.word	0x000000ff
        /*01e4*/ 	.word	0x00000070
        /*01e8*/ 	.short	0x0100
        /*01ea*/ 	.byte	0x06
	.zero		1


	//   ....[15]....
        /*01ec*/ 	.word	0x00000a40
        /*01f0*/ 	.word	0x000000ff
        /*01f4*/ 	.word	0x00000080
        /*01f8*/ 	.short	0x0100
        /*01fa*/ 	.byte	0x06
	.zero		1


	//   ....[16]....
        /*01fc*/ 	.word	0x00000a50
        /*0200*/ 	.word	0x000000ff
        /*0204*/ 	.word	0x00000078
        /*0208*/ 	.short	0x0100
        /*020a*/ 	.byte	0x06
	.zero		1


	//   ....[17]....
        /*020c*/ 	.word	0x00000a60
        /*0210*/ 	.word	0x000000ff
        /*0214*/ 	.word	0x00000088
        /*0218*/ 	.short	0x0100
        /*021a*/ 	.byte	0x06
	.zero		1


	//   ....[18]....
        /*021c*/ 	.word	0x00000b80
        /*0220*/ 	.word	0x000000ff
        /*0224*/ 	.word	0x00000090
        /*0228*/ 	.short	0x0100
        /*022a*/ 	.byte	0x04
	.zero		1


	//   ....[19]....
        /*022c*/ 	.word	0x00000b90
        /*0230*/ 	.word	0x000000ff
        /*0234*/ 	.word	0x000000b0
        /*0238*/ 	.short	0x0100
        /*023a*/ 	.byte	0x04
	.zero		1


	//   ....[20]....
        /*023c*/ 	.word	0x00000ba0
        /*0240*/ 	.word	0x000000ff
        /*0244*/ 	.word	0x00000098
        /*0248*/ 	.short	0x0100
        /*024a*/ 	.byte	0x04
	.zero		1


	//   ....[21]....
        /*024c*/ 	.word	0x00000bb0
        /*0250*/ 	.word	0x000000ff
        /*0254*/ 	.word	0x000000b8
        /*0258*/ 	.short	0x0100
        /*025a*/ 	.byte	0x04
	.zero		1


	//   ....[22]....
        /*025c*/ 	.word	0x00000bc0
        /*0260*/ 	.word	0x000000ff
        /*0264*/ 	.word	0x000000a0
        /*0268*/ 	.short	0x0100
        /*026a*/ 	.byte	0x04
	.zero		1


	//   ....[23]....
        /*026c*/ 	.word	0x00000bd0
        /*0270*/ 	.word	0x000000ff
        /*0274*/ 	.word	0x000000c0
        /*0278*/ 	.short	0x0100
        /*027a*/ 	.byte	0x04
	.zero		1


	//   ....[24]....
        /*027c*/ 	.word	0x00000be0
        /*0280*/ 	.word	0x000000ff
        /*0284*/ 	.word	0x000000a8
        /*0288*/ 	.short	0x0100
        /*028a*/ 	.byte	0x04
	.zero		1


	//   ....[25]....
        /*028c*/ 	.word	0x00000bf0
        /*0290*/ 	.word	0x000000ff
        /*0294*/ 	.word	0x000000c8
        /*0298*/ 	.short	0x0100
        /*029a*/ 	.byte	0x04
	.zero		1


	//   ....[26]....
        /*029c*/ 	.word	0x00000ce0
        /*02a0*/ 	.word	0x000000ff
        /*02a4*/ 	.word	0x000000d0
        /*02a8*/ 	.short	0x0100
        /*02aa*/ 	.byte	0x04
	.zero		1


	//   ....[27]....
        /*02ac*/ 	.word	0x00000cf0
        /*02b0*/ 	.word	0x000000ff
        /*02b4*/ 	.word	0x000000e0
        /*02b8*/ 	.short	0x0100
        /*02ba*/ 	.byte	0x04
	.zero		1


	//   ....[28]....
        /*02bc*/ 	.word	0x00000d00
        /*02c0*/ 	.word	0x000000ff
        /*02c4*/ 	.word	0x000000d8
        /*02c8*/ 	.short	0x0100
        /*02ca*/ 	.byte	0x04
	.zero		1


	//   ....[29]....
        /*02cc*/ 	.word	0x00000d10
        /*02d0*/ 	.word	0x000000ff
        /*02d4*/ 	.word	0x000000e8
        /*02d8*/ 	.short	0x0100
        /*02da*/ 	.byte	0x04
	.zero		1


	//   ....[30]....
        /*02dc*/ 	.word	0x00000e10
        /*02e0*/ 	.word	0x000000ff
        /*02e4*/ 	.word	0x000000f0
        /*02e8*/ 	.short	0x0100
        /*02ea*/ 	.byte	0x06
	.zero		1


	//   ....[31]....
        /*02ec*/ 	.word	0x000019b0
        /*02f0*/ 	.word	0x00000000
        /*02f4*/ 	.word	0x000000e0
        /*02f8*/ 	.short	0x010a
        /*02fa*/ 	.byte	0xff
	.zero		1


	//   ....[32]....
        /*02fc*/ 	.word	0x000019d0
        /*0300*/ 	.word	0x00000000
        /*0304*/ 	.word	0x000000d0
        /*0308*/ 	.short	0x0101
        /*030a*/ 	.byte	0xff
	.zero		1


	//   ....[33]....
        /*030c*/ 	.word	0x00001a80
        /*0310*/ 	.word	0x000000ff
        /*0314*/ 	.word	0x00000020
        /*0318*/ 	.short	0x010a
        /*031a*/ 	.byte	0x04
	.zero		1


	//   ....[34]....
        /*031c*/ 	.word	0x00001b50
        /*0320*/ 	.word	0x000000ff
        /*0324*/ 	.word	0x00000020
        /*0328*/ 	.short	0x010a
        /*032a*/ 	.byte	0x21
	.zero		1


	//   ....[35]....
        /*032c*/ 	.word	0x00001d00
        /*0330*/ 	.word	0x000000ff
        /*0334*/ 	.word	0x00000020
        /*0338*/ 	.short	0x010a
        /*033a*/ 	.byte	0x05
	.zero		1


	//   ....[36]....
        /*033c*/ 	.word	0x00001e10
        /*0340*/ 	.word	0x000000ff
        /*0344*/ 	.word	0x00000068
        /*0348*/ 	.short	0x0101
        /*034a*/ 	.byte	0x0d
	.zero		1


	//   ....[37]....
        /*034c*/ 	.word	0x00001e30
        /*0350*/ 	.word	0x000000ff
        /*0354*/ 	.word	0x00000020
        /*0358*/ 	.short	0x010a
        /*035a*/ 	.byte	0x04
	.zero		1


	//   ....[38]....
        /*035c*/ 	.word	0x00001eb0
        /*0360*/ 	.word	0x000000ff
        /*0364*/ 	.word	0x00000020
        /*0368*/ 	.short	0x010a
        /*036a*/ 	.byte	0x11
	.zero		1


	//   ....[39]....
        /*036c*/ 	.word	0x00002050
        /*0370*/ 	.word	0x000000ff
        /*0374*/ 	.word	0x00000020
        /*0378*/ 	.short	0x010a
        /*037a*/ 	.byte	0x05
	.zero		1


	//   ....[40]....
        /*037c*/ 	.word	0x00002190
        /*0380*/ 	.word	0x00000003
        /*0384*/ 	.word	0x00000070
        /*0388*/ 	.short	0x010a
        /*038a*/ 	.byte	0xff
	.zero		1


	//   ....[41]....
        /*038c*/ 	.word	0x000022e0
        /*0390*/ 	.word	0x00000000
        /*0394*/ 	.word	0x00000000
        /*0398*/ 	.short	0x0101
        /*039a*/ 	.byte	0xff
	.zero		1


	//   ....[42]....
        /*039c*/ 	.word	0x00002880
        /*03a0*/ 	.word	0x000000ff
        /*03a4*/ 	.word	0x00000000
        /*03a8*/ 	.short	0x010a
        /*03aa*/ 	.byte	0x04
	.zero		1


	//   ....[43]....
        /*03ac*/ 	.word	0x00002910
        /*03b0*/ 	.word	0x000000ff
        /*03b4*/ 	.word	0x00000000
        /*03b8*/ 	.short	0x010a
        /*03ba*/ 	.byte	0x05
	.zero		1


	//   ....[44]....
        /*03bc*/ 	.word	0x000029a0
        /*03c0*/ 	.word	0x000000ff
        /*03c4*/ 	.word	0x00000000
        /*03c8*/ 	.short	0x010a
        /*03ca*/ 	.byte	0x05
	.zero		1


	//   ....[45]....
        /*03cc*/ 	.word	0x00002a40
        /*03d0*/ 	.word	0x00000000
        /*03d4*/ 	.word	0x00000000
        /*03d8*/ 	.short	0x010a
        /*03da*/ 	.byte	0xff
	.zero		1


	//   ....[46]....
        /*03dc*/ 	.word	0x00002b60
        /*03e0*/ 	.word	0x00000002
        /*03e4*/ 	.word	0x000000d0
        /*03e8*/ 	.short	0x010a
        /*03ea*/ 	.byte	0xff
	.zero		1


	//   ....[47]....
        /*03ec*/ 	.word	0x00002bc0
        /*03f0*/ 	.word	0x00000004
        /*03f4*/ 	.word	0x00000000
        /*03f8*/ 	.short	0x0101
        /*03fa*/ 	.byte	0xff
	.zero		1


	//   ....[48]....
        /*03fc*/ 	.word	0x00002be0
        /*0400*/ 	.word	0x000000ff
        /*0404*/ 	.word	0x00000080
        /*0408*/ 	.short	0x010a
        /*040a*/ 	.byte	0x04
	.zero		1


	//   ....[49]....
        /*040c*/ 	.word	0x00002d00
        /*0410*/ 	.word	0x00000002
        /*0414*/ 	.word	0x00000070
        /*0418*/ 	.short	0x010a
        /*041a*/ 	.byte	0xff
	.zero		1


	//   ....[50]....
        /*041c*/ 	.word	0x00002e10
        /*0420*/ 	.word	0x00000002
        /*0424*/ 	.word	0x00000000
        /*0428*/ 	.short	0x0101
        /*042a*/ 	.byte	0xff
	.zero		1


	//   ....[51]....
        /*042c*/ 	.word	0x00002ea0
        /*0430*/ 	.word	0x000000ff
        /*0434*/ 	.word	0x00000080
        /*0438*/ 	.short	0x0106
        /*043a*/ 	.byte	0x04
	.zero		1


	//   ....[52]....
        /*043c*/ 	.word	0x00002ec0
        /*0440*/ 	.word	0x000000ff
        /*0444*/ 	.word	0x00000080
        /*0448*/ 	.short	0x010a
        /*044a*/ 	.byte	0x04
	.zero		1


	//   ....[53]....
        /*044c*/ 	.word	0x00002f50
        /*0450*/ 	.word	0x000000ff
        /*0454*/ 	.word	0x00000080
        /*0458*/ 	.short	0x0106
        /*045a*/ 	.byte	0x07
	.zero		1


	//   ....[54]....
        /*045c*/ 	.word	0x00002f90
        /*0460*/ 	.word	0x00000000
        /*0464*/ 	.word	0x00000080
        /*0468*/ 	.short	0x010a
        /*046a*/ 	.byte	0xff
	.zero		1


	//   ....[55]....
        /*046c*/ 	.word	0x000031d0
        /*0470*/ 	.word	0x000000ff
        /*0474*/ 	.word	0x00000008
        /*0478*/ 	.short	0x010a
        /*047a*/ 	.byte	0x05
	.zero		1


	//   ....[56]....
        /*047c*/ 	.word	0x000031f0
        /*0480*/ 	.word	0x000000ff
        /*0484*/ 	.word	0x00000008
        /*0488*/ 	.short	0x010a
        /*048a*/ 	.byte	0x05
	.zero		1


	//   ....[57]....
        /*048c*/ 	.word	0x00003380
        /*0490*/ 	.word	0x000000ff
        /*0494*/ 	.word	0x00000008
        /*0498*/ 	.short	0x010a
        /*049a*/ 	.byte	0x05
	.zero		1


	//   ....[58]....
        /*049c*/ 	.word	0x000033a0
        /*04a0*/ 	.word	0x000000ff
        /*04a4*/ 	.word	0x00000008
        /*04a8*/ 	.short	0x010a
        /*04aa*/ 	.byte	0x05
	.zero		1


	//   ....[59]....
        /*04ac*/ 	.word	0x00003460
        /*04b0*/ 	.word	0x000000ff
        /*04b4*/ 	.word	0x00000000
        /*04b8*/ 	.short	0x0101
        /*04ba*/ 	.byte	0x04
	.zero		1


	//   ....[60]....
        /*04bc*/ 	.word	0x00003760
        /*04c0*/ 	.word	0x00000000
        /*04c4*/ 	.word	0x00000070
        /*04c8*/ 	.short	0x010a
        /*04ca*/ 	.byte	0xff
	.zero		1


	//   ....[61]....
        /*04cc*/ 	.word	0x00003820
        /*04d0*/ 	.word	0x00000000
        /*04d4*/ 	.word	0x00000000
        /*04d8*/ 	.short	0x0101
        /*04da*/ 	.byte	0xff
	.zero		1


	//   ....[62]....
        /*04dc*/ 	.word	0x000038e0
        /*04e0*/ 	.word	0x000000ff
        /*04e4*/ 	.word	0x00000000
        /*04e8*/ 	.short	0x010a
        /*04ea*/ 	.byte	0x04
	.zero		1


	//   ....[63]....
        /*04ec*/ 	.word	0x000038f0
        /*04f0*/ 	.word	0x000000ff
        /*04f4*/ 	.word	0x000000b0
        /*04f8*/ 	.short	0x010a
        /*04fa*/ 	.byte	0x17
	.zero		1


	//   ....[64]....
        /*04fc*/ 	.word	0x000039a0
        /*0500*/ 	.word	0x000000ff
        /*0504*/ 	.word	0x00000000
        /*0508*/ 	.short	0x010a
        /*050a*/ 	.byte	0x05
	.zero		1


	//   ....[65]....
        /*050c*/ 	.word	0x00003ae0
        /*0510*/ 	.word	0x000000ff
        /*0514*/ 	.word	0x00000000
        /*0518*/ 	.short	0x010a
        /*051a*/ 	.byte	0x04
	.zero		1


	//   ....[66]....
        /*051c*/ 	.word	0x00003d30
        /*0520*/ 	.word	0x000000ff
        /*0524*/ 	.word	0x00000000
        /*0528*/ 	.short	0x010a
        /*052a*/ 	.byte	0x04
	.zero		1


	//   ....[67]....
        /*052c*/ 	.word	0x00003dc0
        /*0530*/ 	.word	0x000000ff
        /*0534*/ 	.word	0x00000000
        /*0538*/ 	.short	0x010a
        /*053a*/ 	.byte	0x05
	.zero		1


	//   ....[68]....
        /*053c*/ 	.word	0x00003e50
        /*0540*/ 	.word	0x000000ff
        /*0544*/ 	.word	0x00000000
        /*0548*/ 	.short	0x010a
        /*054a*/ 	.byte	0x05
	.zero		1


	//   ....[69]....
        /*054c*/ 	.word	0x00003ef0
        /*0550*/ 	.word	0x00000000
        /*0554*/ 	.word	0x00000000
        /*0558*/ 	.short	0x010a
        /*055a*/ 	.byte	0xff
	.zero		1


	//   ....[70]....
        /*055c*/ 	.word	0x00003f30
        /*0560*/ 	.word	0x00000000
        /*0564*/ 	.word	0x00000000
        /*0568*/ 	.short	0x010a
        /*056a*/ 	.byte	0xff
	.zero		1


	//   ....[71]....
        /*056c*/ 	.word	0x00003fa0
        /*0570*/ 	.word	0x000000ff
        /*0574*/ 	.word	0x00000000
        /*0578*/ 	.short	0x0101
        /*057a*/ 	.byte	0x04
	.zero		1


	//   ....[72]....
        /*057c*/ 	.word	0x00003fe0
        /*0580*/ 	.word	0x000000ff
        /*0584*/ 	.word	0x000000f0
        /*0588*/ 	.short	0x010a
        /*058a*/ 	.byte	0x11
	.zero		1


	//   ....[73]....
        /*058c*/ 	.word	0x00004030
        /*0590*/ 	.word	0x000000ff
        /*0594*/ 	.word	0x00000000
        /*0598*/ 	.short	0x0101
        /*059a*/ 	.byte	0x04
	.zero		1


	//   ....[74]....
        /*059c*/ 	.word	0x000044c0
        /*05a0*/ 	.word	0x0000000c
        /*05a4*/ 	.word	0x00000070
        /*05a8*/ 	.short	0x010a
        /*05aa*/ 	.byte	0xff
	.zero		1


	//   ....[75]....
        /*05ac*/ 	.word	0x00004630
        /*05b0*/ 	.word	0x00000000
        /*05b4*/ 	.word	0x00000000
        /*05b8*/ 	.short	0x0101
        /*05ba*/ 	.byte	0xff
	.zero		1


	//   ....[76]....
        /*05bc*/ 	.word	0x00004ac0
        /*05c0*/ 	.word	0x000000ff
        /*05c4*/ 	.word	0x00000068
        /*05c8*/ 	.short	0x010a
        /*05ca*/ 	.byte	0x15
	.zero		1


	//   ....[77]....
        /*05cc*/ 	.word	0x00004c40
        /*05d0*/ 	.word	0x000000ff
        /*05d4*/ 	.word	0x00000050
        /*05d8*/ 	.short	0x010a
        /*05da*/ 	.byte	0x15
	.zero		1


	//   ....[78]....
        /*05dc*/ 	.word	0x00004db0
        /*05e0*/ 	.word	0x000000ff
        /*05e4*/ 	.word	0x00000040
        /*05e8*/ 	.short	0x010b
        /*05ea*/ 	.byte	0x15
	.zero		1


	//   ....[79]....
        /*05ec*/ 	.word	0x00004dc0
        /*05f0*/ 	.word	0x000000ff
        /*05f4*/ 	.word	0x00000000
        /*05f8*/ 	.short	0x0101
        /*05fa*/ 	.byte	0x22
	.zero		1


	//   ....[80]....
        /*05fc*/ 	.word	0x00004dd0
        /*0600*/ 	.word	0x000000ff
        /*0604*/ 	.word	0x00000058
        /*0608*/ 	.short	0x010a
        /*060a*/ 	.byte	0x15
	.zero		1


	//   ....[81]....
        /*060c*/ 	.word	0x00004fb0
        /*0610*/ 	.word	0x000000ff
        /*0614*/ 	.word	0x00000048
        /*0618*/ 	.short	0x010b
        /*061a*/ 	.byte	0x15
	.zero		1


	//   ....[82]....
        /*061c*/ 	.word	0x00004fc0
        /*0620*/ 	.word	0x000000ff
        /*0624*/ 	.word	0x00000000
        /*0628*/ 	.short	0x0101
        /*062a*/ 	.byte	0x21
	.zero		1


	//   ....[83]....
        /*062c*/ 	.word	0x00004ff0
        /*0630*/ 	.word	0x000000ff
        /*0634*/ 	.word	0x00000050
        /*0638*/ 	.short	0x010a
        /*063a*/ 	.byte	0x15
	.zero		1


	//   ....[84]....
        /*063c*/ 	.word	0x00005030
        /*0640*/ 	.word	0x00000000
        /*0644*/ 	.word	0x00000058
        /*0648*/ 	.short	0x010a
        /*064a*/ 	.byte	0xff
	.zero		1


	//   ....[85]....
        /*064c*/ 	.word	0x00005340
        /*0650*/ 	.word	0x00000003
        /*0654*/ 	.word	0x00000070
        /*0658*/ 	.short	0x010a
        /*065a*/ 	.byte	0xff
	.zero		1


	//   ....[86]....
        /*065c*/ 	.word	0x000054c0
        /*0660*/ 	.word	0x00000000
        /*0664*/ 	.word	0x00000000
        /*0668*/ 	.short	0x0101
        /*066a*/ 	.byte	0xff
	.zero		1


	//   ....[87]....
        /*066c*/ 	.word	0x00006010
        /*0670*/ 	.word	0x00000003
        /*0674*/ 	.word	0x00000040
        /*0678*/ 	.short	0x010a
        /*067a*/ 	.byte	0xff
	.zero		1


	//   ....[88]....
        /*067c*/ 	.word	0x00006050
        /*0680*/ 	.word	0x000000a1
        /*0684*/ 	.word	0x00000090
        /*0688*/ 	.short	0x010a
        /*068a*/ 	.byte	0xff
	.zero		1


	//   ....[89]....
        /*068c*/ 	.word	0x00006190
        /*0690*/ 	.word	0x00000003
        /*0694*/ 	.word	0x00000040
        /*0698*/ 	.short	0x010a
        /*069a*/ 	.byte	0xff
	.zero		1


	//   ....[90]....
        /*069c*/ 	.word	0x000062c0
        /*06a0*/ 	.word	0x00000000
        /*06a4*/ 	.word	0x00000000
        /*06a8*/ 	.short	0x0101
        /*06aa*/ 	.byte	0xff
	.zero		1


	//   ....[91]....
        /*06ac*/ 	.word	0x00006340
        /*06b0*/ 	.word	0x000000a1
        /*06b4*/ 	.word	0x00000090
        /*06b8*/ 	.short	0x010a
        /*06ba*/ 	.byte	0xff
	.zero		1


	//   ....[92]....
        /*06bc*/ 	.word	0x000076f0
        /*06c0*/ 	.word	0x000000c5
        /*06c4*/ 	.word	0x00000040
        /*06c8*/ 	.short	0x010a
        /*06ca*/ 	.byte	0xff
	.zero		1


	//   ....[93]....
        /*06cc*/ 	.word	0x000077d0
        /*06d0*/ 	.word	0x000000c5
        /*06d4*/ 	.word	0x00000040
        /*06d8*/ 	.short	0x010a
        /*06da*/ 	.byte	0xff
	.zero		1


	//   ....[94]....
        /*06dc*/ 	.word	0x00007900
        /*06e0*/ 	.word	0x00000000
        /*06e4*/ 	.word	0x00000000
        /*06e8*/ 	.short	0x0101
        /*06ea*/ 	.byte	0xff
	.zero		1


	//   ....[95]....
        /*06ec*/ 	.word	0x00007d30
        /*06f0*/ 	.word	0x000000a1
        /*06f4*/ 	.word	0x00000000
        /*06f8*/ 	.short	0x0101
        /*06fa*/ 	.byte	0xff
	.zero		1


	//   ....[96]....
        /*06fc*/ 	.word	0x00008d90
        /*0700*/ 	.word	0x00000000
        /*0704*/ 	.word	0x000000e0
        /*0708*/ 	.short	0x010a
        /*070a*/ 	.byte	0xff
	.zero		1


	//   ....[97]....
        /*070c*/ 	.word	0x00008df0
        /*0710*/ 	.word	0x00000000
        /*0714*/ 	.word	0x00000020
        /*0718*/ 	.short	0x010a
        /*071a*/ 	.byte	0xff
	.zero		1


	//   ....[98]....
        /*071c*/ 	.word	0x00008e50
        /*0720*/ 	.word	0x00000000
        /*0724*/ 	.word	0x00000020
        /*0728*/ 	.short	0x010a
        /*072a*/ 	.byte	0xff
	.zero		1


	//   ....[99]....
        /*072c*/ 	.word	0x00008ea0
        /*0730*/ 	.word	0x00000003
        /*0734*/ 	.word	0x00000070
        /*0738*/ 	.short	0x010a
        /*073a*/ 	.byte	0xff
	.zero		1


	//   ....[100]....
        /*073c*/ 	.word	0x00008f00
        /*0740*/ 	.word	0x00000000
        /*0744*/ 	.word	0x00000000
        /*0748*/ 	.short	0x010a
        /*074a*/ 	.byte	0xff
	.zero		1


	//   ....[101]....
        /*074c*/ 	.word	0x00008f60
        /*0750*/ 	.word	0x00000000
        /*0754*/ 	.word	0x00000000
        /*0758*/ 	.short	0x010a
        /*075a*/ 	.byte	0xff
	.zero		1


	//   ....[102]....
        /*075c*/ 	.word	0x00008fc0
        /*0760*/ 	.word	0x00000000
        /*0764*/ 	.word	0x00000000
        /*0768*/ 	.short	0x010a
        /*076a*/ 	.byte	0xff
	.zero		1


	//   ....[103]....
        /*076c*/ 	.word	0x00009010
        /*0770*/ 	.word	0x00000002
        /*0774*/ 	.word	0x000000d0
        /*0778*/ 	.short	0x010a
        /*077a*/ 	.byte	0xff
	.zero		1


	//   ....[104]....
        /*077c*/ 	.word	0x00009070
        /*0780*/ 	.word	0x00000002
        /*0784*/ 	.word	0x00000080
        /*0788*/ 	.short	0x010a
        /*078a*/ 	.byte	0xff
	.zero		1


	//   ....[105]....
        /*078c*/ 	.word	0x000090c0
        /*0790*/ 	.word	0x00000002
        /*0794*/ 	.word	0x00000070
        /*0798*/ 	.short	0x010a
        /*079a*/ 	.byte	0xff
	.zero		1


	//   ....[106]....
        /*079c*/ 	.word	0x00009120
        /*07a0*/ 	.word	0x00000000
        /*07a4*/ 	.word	0x00000080
        /*07a8*/ 	.short	0x010a
        /*07aa*/ 	.byte	0xff
	.zero		1


	//   ....[107]....
        /*07ac*/ 	.word	0x00009180
        /*07b0*/ 	.word	0x00000000
        /*07b4*/ 	.word	0x00000008
        /*07b8*/ 	.short	0x010a
        /*07ba*/ 	.byte	0xff
	.zero		1


	//   ....[108]....
        /*07bc*/ 	.word	0x00009270
        /*07c0*/ 	.word	0x00000000
        /*07c4*/ 	.word	0x00000008
        /*07c8*/ 	.short	0x010a
        /*07ca*/ 	.byte	0xff
	.zero		1


	//   ....[109]....
        /*07cc*/ 	.word	0x000092c0
        /*07d0*/ 	.word	0x00000000
        /*07d4*/ 	.word	0x00000070
        /*07d8*/ 	.short	0x010a
        /*07da*/ 	.byte	0xff
	.zero		1


	//   ....[110]....
        /*07dc*/ 	.word	0x00009320
        /*07e0*/ 	.word	0x00000000
        /*07e4*/ 	.word	0x000000b0
        /*07e8*/ 	.short	0x010a
        /*07ea*/ 	.byte	0xff
	.zero		1


	//   ....[111]....
        /*07ec*/ 	.word	0x00009380
        /*07f0*/ 	.word	0x00000000
        /*07f4*/ 	.word	0x00000000
        /*07f8*/ 	.short	0x010a
        /*07fa*/ 	.byte	0xff
	.zero		1


	//   ....[112]....
        /*07fc*/ 	.word	0x000093e0
        /*0800*/ 	.word	0x00000000
        /*0804*/ 	.word	0x00000000
        /*0808*/ 	.short	0x010a
        /*080a*/ 	.byte	0xff
	.zero		1


	//   ....[113]....
        /*080c*/ 	.word	0x00009440
        /*0810*/ 	.word	0x00000000
        /*0814*/ 	.word	0x00000000
        /*0818*/ 	.short	0x010a
        /*081a*/ 	.byte	0xff
	.zero		1


	//   ....[114]....
        /*081c*/ 	.word	0x000094a0
        /*0820*/ 	.word	0x00000000
        /*0824*/ 	.word	0x00000000
        /*0828*/ 	.short	0x010a
        /*082a*/ 	.byte	0xff
	.zero		1


	//   ....[115]....
        /*082c*/ 	.word	0x00009500
        /*0830*/ 	.word	0x00000000
        /*0834*/ 	.word	0x000000f0
        /*0838*/ 	.short	0x010a
        /*083a*/ 	.byte	0xff
	.zero		1


	//   ....[116]....
        /*083c*/ 	.word	0x00009550
        /*0840*/ 	.word	0x0000000c
        /*0844*/ 	.word	0x00000070
        /*0848*/ 	.short	0x010a
        /*084a*/ 	.byte	0xff
	.zero		1


	//   ....[117]....
        /*084c*/ 	.word	0x000095b0
        /*0850*/ 	.word	0x00000000
        /*0854*/ 	.word	0x00000068
        /*0858*/ 	.short	0x010a
        /*085a*/ 	.byte	0xff
	.zero		1


	//   ....[118]....
        /*085c*/ 	.word	0x00009610
        /*0860*/ 	.word	0x00000000
        /*0864*/ 	.word	0x00000050
        /*0868*/ 	.short	0x010a
        /*086a*/ 	.byte	0xff
	.zero		1


	//   ....[119]....
        /*086c*/ 	.word	0x00009670
        /*0870*/ 	.word	0x00000000
        /*0874*/ 	.word	0x00000058
        /*0878*/ 	.short	0x010a
        /*087a*/ 	.byte	0xff
	.zero		1


	//   ....[120]....
        /*087c*/ 	.word	0x000096d0
        /*0880*/ 	.word	0x00000000
        /*0884*/ 	.word	0x00000050
        /*0888*/ 	.short	0x010a
        /*088a*/ 	.byte	0xff
	.zero		1


	//   ....[121]....
        /*088c*/ 	.word	0x00009720
        /*0890*/ 	.word	0x00000003
        /*0894*/ 	.word	0x00000070
        /*0898*/ 	.short	0x010a
        /*089a*/ 	.byte	0xff
	.zero		1


	//   ....[122]....
        /*089c*/ 	.word	0x00009770
        /*08a0*/ 	.word	0x00000003
        /*08a4*/ 	.word	0x00000040
        /*08a8*/ 	.short	0x010a
        /*08aa*/ 	.byte	0xff
	.zero		1


	//   ....[123]....
        /*08ac*/ 	.word	0x000097c0
        /*08b0*/ 	.word	0x000000a1
        /*08b4*/ 	.word	0x00000090
        /*08b8*/ 	.short	0x010a
        /*08ba*/ 	.byte	0xff
	.zero		1


	//   ....[124]....
        /*08bc*/ 	.word	0x00009810
        /*08c0*/ 	.word	0x000000c5
        /*08c4*/ 	.word	0x00000040
        /*08c8*/ 	.short	0x010a
        /*08ca*/ 	.byte	0xff
	.zero		1


	//----- nvinfo : EIATTR_NUM_MBARRIERS
	.align		4
.L_47:
        /*08cc*/ 	.byte	0x03, 0x38
        /*08ce*/ 	.short	0x001f


	//----- nvinfo : EIATTR_EXIT_INSTR_OFFSETS
	.align		4
        /*08d0*/ 	.byte	0x04, 0x1c
        /*08d2*/ 	.short	(.L_49 - .L_48)


	//   ....[0]....
.L_48:
        /*08d4*/ 	.word	0x00002a70


	//   ....[1]....
        /*08d8*/ 	.word	0x00002f60


	//   ....[2]....
        /*08dc*/ 	.word	0x00002fc0


	//   ....[3]....
        /*08e0*/ 	.word	0x00004260


	//   ....[4]....
        /*08e4*/ 	.word	0x00005060


	//   ....[5]....
        /*08e8*/ 	.word	0x000050a0


	//   ....[6]....
        /*08ec*/ 	.word	0x00008d80


	//----- nvinfo : EIATTR_MAX_THREADS
	.align		4
.L_49:
        /*08f0*/ 	.byte	0x04, 0x05
        /*08f2*/ 	.short	(.L_51 - .L_50)
.L_50:
        /*08f4*/ 	.word	0x00000100
        /*08f8*/ 	.word	0x00000001
        /*08fc*/ 	.word	0x00000001


	//----- nvinfo : EIATTR_CRS_STACK_SIZE
	.align		4
.L_51:
        /*0900*/ 	.byte	0x04, 0x1e
        /*0902*/ 	.short	(.L_53 - .L_52)
.L_52:
        /*0904*/ 	.word	0x00000000


	//----- nvinfo : EIATTR_CBANK_PARAM_SIZE
	.align		4
.L_53:
        /*0908*/ 	.byte	0x03, 0x19
        /*090a*/ 	.short	0x0800


	//----- nvinfo : EIATTR_PARAM_CBANK
	.align		4
        /*090c*/ 	.byte	0x04, 0x0a
        /*090e*/ 	.short	(.L_55 - .L_54)
	.align		4
.L_54:
        /*0910*/ 	.word	index@(.nv.constant0._ZN7cutlass13device_kernelINS_4gemm6kernel13GemmUniversalIN4cute5tupleIJiiiiEEENS1_10collective13CollectiveMmaINS1_35MainloopSm100TmaUmmaWarpSpecializedILi4ELi2ELi4ENS5_IJNS4_1CILi2EEESB_NSA_ILi1EEEEEEEENS5_IJNSA_ILi256EEENSA_ILi128EEENSA_ILi64EEEEEENS_12float_e5m2_tENS5_IJlSC_lEEESJ_SK_NS4_8TiledMMAINS4_8MMA_AtomIJNS4_10MMA_TraitsINS4_25SM100_MMA_F8F6F4_2x1SM_SSEJSJ_SJ_fSF_SG_NS4_17integral_constantINS4_4UMMA5MajorELSR_0EEESS_NSP_INSQ_7ScaleInELST_0EEESU_EEEEEENS4_6LayoutINS5_IJSC_SC_SC_EEENS5_IJNSA_ILi0EEESZ_SZ_EEEEENS5_IJNS4_10UnderscoreES12_S12_EEEEENS4_28SM100_TMA_2SM_LOAD_MULTICASTENS4_14ComposedLayoutINS4_7SwizzleILi2ELi4ELi3EEENS4_18smem_ptr_flag_bitsILi8EEENSX_INS5_IJNSA_ILi8EEESH_EEENS5_IJSH_SC_EEEEEEEvNS4_8identityENS4_18SM100_TMA_2SM_LOADES1F_vS1G_EENS_8epilogue10collective18CollectiveEpilogueINS1J_23Sm100TmaWarpSpecializedILi2ELi2ELi64ELb0ELb0EEEJNS5_IJSG_SG_SH_EEENS5_IJNSX_ISG_SC_EENSX_ISH_SC_EEEEESJ_SK_SJ_SK_NS1J_6fusion15FusionCallbacksIS1N_NS1S_17LinearCombinationISJ_fSJ_fLNS_15FloatRoundStyleE2EEES1O_S1R_JEEENS4_5SM1004TMEM4LOAD26SM100_TMEM_LOAD_32dp32b64xENS4_13SM90_TMA_LOADES1F_NS4_39AutoVectorizingCopyWithAssumedAlignmentILi128EEENS4_14SM90_TMA_STOREES1F_S24_S24_EEEvvEEEEvNT_6ParamsE)
        /*0914*/ 	.short	0x0380
        /*0916*/ 	.short	0x0800


	//----- nvinfo : EIATTR_SW_WAR
	.align		4
.L_55:
        /*0918*/ 	.byte	0x04, 0x36
        /*091a*/ 	.short	(.L_57 - .L_56)
.L_56:
        /*091c*/ 	.word	0x00000008
.L_57:


//--------------------- .nv.callgraph             --------------------------
	.section	.nv.callgraph,"",@"SHT_CUDA_CALLGRAPH"
	.align	4
	.sectionentsize	8
	.align		4
        /*0000*/ 	.word	0x00000000
	.align		4
        /*0004*/ 	.word	0xffffffff
	.align		4
        /*0008*/ 	.word	index@(_ZN7cutlass13device_kernelINS_4gemm6kernel13GemmUniversalIN4cute5tupleIJiiiiEEENS1_10collective13CollectiveMmaINS1_35MainloopSm100TmaUmmaWarpSpecializedILi4ELi2ELi4ENS5_IJNS4_1CILi2EEESB_NSA_ILi1EEEEEEEENS5_IJNSA_ILi256EEENSA_ILi128EEENSA_ILi64EEEEEENS_12float_e5m2_tENS5_IJlSC_lEEESJ_SK_NS4_8TiledMMAINS4_8MMA_AtomIJNS4_10MMA_TraitsINS4_25SM100_MMA_F8F6F4_2x1SM_SSEJSJ_SJ_fSF_SG_NS4_17integral_constantINS4_4UMMA5MajorELSR_0EEESS_NSP_INSQ_7ScaleInELST_0EEESU_EEEEEENS4_6LayoutINS5_IJSC_SC_SC_EEENS5_IJNSA_ILi0EEESZ_SZ_EEEEENS5_IJNS4_10UnderscoreES12_S12_EEEEENS4_28SM100_TMA_2SM_LOAD_MULTICASTENS4_14ComposedLayoutINS4_7SwizzleILi2ELi4ELi3EEENS4_18smem_ptr_flag_bitsILi8EEENSX_INS5_IJNSA_ILi8EEESH_EEENS5_IJSH_SC_EEEEEEEvNS4_8identityENS4_18SM100_TMA_2SM_LOADES1F_vS1G_EENS_8epilogue10collective18CollectiveEpilogueINS1J_23Sm100TmaWarpSpecializedILi2ELi2ELi64ELb0ELb0EEEJNS5_IJSG_SG_SH_EEENS5_IJNSX_ISG_SC_EENSX_ISH_SC_EEEEESJ_SK_SJ_SK_NS1J_6fusion15FusionCallbacksIS1N_NS1S_17LinearCombinationISJ_fSJ_fLNS_15FloatRoundStyleE2EEES1O_S1R_JEEENS4_5SM1004TMEM4LOAD26SM100_TMEM_LOAD_32dp32b64xENS4_13SM90_TMA_LOADES1F_NS4_39AutoVectorizingCopyWithAssumedAlignmentILi128EEENS4_14SM90_TMA_STOREES1F_S24_S24_EEEvvEEEEvNT_6ParamsE)
	.align		4
        /*000c*/ 	.word	index@(__assertfail)
	.align		4
        /*0010*/ 	.word	0x00000000
	.align		4
        /*0014*/ 	.word	0xfffffffe
	.align		4
        /*0018*/ 	.word	0x00000000
	.align		4
        /*001c*/ 	.word	0xfffffffd
	.align		4
        /*0020*/ 	.word	0x00000000
	.align		4
        /*0024*/ 	.word	0xfffffffc


//--------------------- .nv.constant4             --------------------------
	.section	.nv.constant4,"a",@progbits
	.align	8
	.align		8
.nv.constant4:
        /*0000*/ 	.dword	__assertfail
	.align		8
        /*0008*/ 	.dword	__unnamed_1
	.align		8
        /*0010*/ 	.dword	__unnamed_2
	.align		8
        /*0018*/ 	.dword	_ZN39_INTERNAL_d91b43e2_4_k_cu_63b645bb_90674cuda3std3__45__cpo5beginE
	.align		8
        /*0020*/ 	.dword	_ZN39_INTERNAL_d91b43e2_4_k_cu_63b645bb_90674cuda3std3__45__cpo3endE
	.align		8
        /*0028*/ 	.dword	_ZN39_INTERNAL_d91b43e2_4_k_cu_63b645bb_90674cuda3std3__45__cpo6cbeginE
	.align		8
        /*0030*/ 	.dword	_ZN39_INTERNAL_d91b43e2_4_k_cu_63b645bb_90674cuda3std3__45__cpo4cendE
	.align		8
        /*0038*/ 	.dword	_ZN39_INTERNAL_d91b43e2_4_k_cu_63b645bb_90674cuda3std3__441_GLOBAL__N__d91b43e2_4_k_cu_63b645bb_90676ignoreE
	.align		8
        /*0040*/ 	.dword	_ZN39_INTERNAL_d91b43e2_4_k_cu_63b645bb_90674cuda3std3__419piecewise_constructE
	.align		8
        /*0048*/ 	.dword	_ZN39_INTERNAL_d91b43e2_4_k_cu_63b645bb_90674cuda3std3__48in_placeE
	.align		8
        /*0050*/ 	.dword	_ZN39_INTERNAL_d91b43e2_4_k_cu_63b645bb_90674cuda3std6ranges3__45__cpo4swapE
	.align		8
        /*0058*/ 	.dword	_ZN39_INTERNAL_d91b43e2_4_k_cu_63b645bb_90674cuda3std6ranges3__45__cpo9iter_moveE
	.align		8
        /*0060*/ 	.dword	_ZN39_INTERNAL_d91b43e2_4_k_cu_63b645bb_90674cute7productE
	.align		8
        /*0068*/ 	.dword	_ZN39_INTERNAL_d91b43e2_4_k_cu_63b645bb_90674cute1_E
	.align		8
        /*0070*/ 	.dword	$str$25
	.align		8
        /*0078*/ 	.dword	$str$26
	.align		8
        /*0080*/ 	.dword	$str$27
	.align		8
        /*0088*/ 	.dword	$str$28


//--------------------- .text._ZN7cutlass13device_kernelINS_4gemm6kernel13GemmUniversalIN4cute5tupleIJiiiiEEENS1_10collective13CollectiveMmaINS1_35MainloopSm100TmaUmmaWarpSpecializedILi4ELi2ELi4ENS5_IJNS4_1CILi2EEESB_NSA_ILi1EEEEEEEENS5_IJNSA_ILi256EEENSA_ILi128EEENSA_ILi64EEEEEENS_12float_e5m2_tENS5_IJlSC_lEEESJ_SK_NS4_8TiledMMAINS4_8MMA_AtomIJNS4_10MMA_TraitsINS4_25SM100_MMA_F8F6F4_2x1SM_SSEJSJ_SJ_fSF_SG_NS4_17integral_constantINS4_4UMMA5MajorELSR_0EEESS_NSP_INSQ_7ScaleInELST_0EEESU_EEEEEENS4_6LayoutINS5_IJSC_SC_SC_EEENS5_IJNSA_ILi0EEESZ_SZ_EEEEENS5_IJNS4_10UnderscoreES12_S12_EEEEENS4_28SM100_TMA_2SM_LOAD_MULTICASTENS4_14ComposedLayoutINS4_7SwizzleILi2ELi4ELi3EEENS4_18smem_ptr_flag_bitsILi8EEENSX_INS5_IJNSA_ILi8EEESH_EEENS5_IJSH_SC_EEEEEEEvNS4_8identityENS4_18SM100_TMA_2SM_LOADES1F_vS1G_EENS_8epilogue10collective18CollectiveEpilogueINS1J_23Sm100TmaWarpSpecializedILi2ELi2ELi64ELb0ELb0EEEJNS5_IJSG_SG_SH_EEENS5_IJNSX_ISG_SC_EENSX_ISH_SC_EEEEESJ_SK_SJ_SK_NS1J_6fusion15FusionCallbacksIS1N_NS1S_17LinearCombinationISJ_fSJ_fLNS_15FloatRoundStyleE2EEES1O_S1R_JEEENS4_5SM1004TMEM4LOAD26SM100_TMEM_LOAD_32dp32b64xENS4_13SM90_TMA_LOADES1F_NS4_39AutoVectorizingCopyWithAssumedAlignmentILi128EEENS4_14SM90_TMA_STOREES1F_S24_S24_EEEvvEEEEvNT_6ParamsE --------------------------
	.section	.text._ZN7cutlass13device_kernelINS_4gemm6kernel13GemmUniversalIN4cute5tupleIJiiiiEEENS1_10collective13CollectiveMmaINS1_35MainloopSm100TmaUmmaWarpSpecializedILi4ELi2ELi4ENS5_IJNS4_1CILi2EEESB_NSA_ILi1EEEEEEEENS5_IJNSA_ILi256EEENSA_ILi128EEENSA_ILi64EEEEEENS_12float_e5m2_tENS5_IJlSC_lEEESJ_SK_NS4_8TiledMMAINS4_8MMA_AtomIJNS4_10MMA_TraitsINS4_25SM100_MMA_F8F6F4_2x1SM_SSEJSJ_SJ_fSF_SG_NS4_17integral_constantINS4_4UMMA5MajorELSR_0EEESS_NSP_INSQ_7ScaleInELST_0EEESU_EEEEEENS4_6LayoutINS5_IJSC_SC_SC_EEENS5_IJNSA_ILi0EEESZ_SZ_EEEEENS5_IJNS4_10UnderscoreES12_S12_EEEEENS4_28SM100_TMA_2SM_LOAD_MULTICASTENS4_14ComposedLayoutINS4_7SwizzleILi2ELi4ELi3EEENS4_18smem_ptr_flag_bitsILi8EEENSX_INS5_IJNSA_ILi8EEESH_EEENS5_IJSH_SC_EEEEEEEvNS4_8identityENS4_18SM100_TMA_2SM_LOADES1F_vS1G_EENS_8epilogue10collective18CollectiveEpilogueINS1J_23Sm100TmaWarpSpecializedILi2ELi2ELi64ELb0ELb0EEEJNS5_IJSG_SG_SH_EEENS5_IJNSX_ISG_SC_EENSX_ISH_SC_EEEEESJ_SK_SJ_SK_NS1J_6fusion15FusionCallbacksIS1N_NS1S_17LinearCombinationISJ_fSJ_fLNS_15FloatRoundStyleE2EEES1O_S1R_JEEENS4_5SM1004TMEM4LOAD26SM100_TMEM_LOAD_32dp32b64xENS4_13SM90_TMA_LOADES1F_NS4_39AutoVectorizingCopyWithAssumedAlignmentILi128EEENS4_14SM90_TMA_STOREES1F_S24_S24_EEEvvEEEEvNT_6ParamsE,"ax",@progbits
	.align	128
.text._ZN7cutlass13device_kernelINS_4gemm6kernel13GemmUniversalIN4cute5tupleIJiiiiEEENS1_10collective13CollectiveMmaINS1_35MainloopSm100TmaUmmaWarpSpecializedILi4ELi2ELi4ENS5_IJNS4_1CILi2EEESB_NSA_ILi1EEEEEEEENS5_IJNSA_ILi256EEENSA_ILi128EEENSA_ILi64EEEEEENS_12float_e5m2_tENS5_IJlSC_lEEESJ_SK_NS4_8TiledMMAINS4_8MMA_AtomIJNS4_10MMA_TraitsINS4_25SM100_MMA_F8F6F4_2x1SM_SSEJSJ_SJ_fSF_SG_NS4_17integral_constantINS4_4UMMA5MajorELSR_0EEESS_NSP_INSQ_7ScaleInELST_0EEESU_EEEEEENS4_6LayoutINS5_IJSC_SC_SC_EEENS5_IJNSA_ILi0EEESZ_SZ_EEEEENS5_IJNS4_10UnderscoreES12_S12_EEEEENS4_28SM100_TMA_2SM_LOAD_MULTICASTENS4_14ComposedLayoutINS4_7SwizzleILi2ELi4ELi3EEENS4_18smem_ptr_flag_bitsILi8EEENSX_INS5_IJNSA_ILi8EEESH_EEENS5_IJSH_SC_EEEEEEEvNS4_8identityENS4_18SM100_TMA_2SM_LOADES1F_vS1G_EENS_8epilogue10collective18CollectiveEpilogueINS1J_23Sm100TmaWarpSpecializedILi2ELi2ELi64ELb0ELb0EEEJNS5_IJSG_SG_SH_EEENS5_IJNSX_ISG_SC_EENSX_ISH_SC_EEEEESJ_SK_SJ_SK_NS1J_6fusion15FusionCallbacksIS1N_NS1S_17LinearCombinationISJ_fSJ_fLNS_15FloatRoundStyleE2EEES1O_S1R_JEEENS4_5SM1004TMEM4LOAD26SM100_TMEM_LOAD_32dp32b64xENS4_13SM90_TMA_LOADES1F_NS4_39AutoVectorizingCopyWithAssumedAlignmentILi128EEENS4_14SM90_TMA_STOREES1F_S24_S24_EEEvvEEEEvNT_6ParamsE:
        .type           _ZN7cutlass13device_kernelINS_4gemm6kernel13GemmUniversalIN4cute5tupleIJiiiiEEENS1_10collective13CollectiveMmaINS1_35MainloopSm100TmaUmmaWarpSpecializedILi4ELi2ELi4ENS5_IJNS4_1CILi2EEESB_NSA_ILi1EEEEEEEENS5_IJNSA_ILi256EEENSA_ILi128EEENSA_ILi64EEEEEENS_12float_e5m2_tENS5_IJlSC_lEEESJ_SK_NS4_8TiledMMAINS4_8MMA_AtomIJNS4_10MMA_TraitsINS4_25SM100_MMA_F8F6F4_2x1SM_SSEJSJ_SJ_fSF_SG_NS4_17integral_constantINS4_4UMMA5MajorELSR_0EEESS_NSP_INSQ_7ScaleInELST_0EEESU_EEEEEENS4_6LayoutINS5_IJSC_SC_SC_EEENS5_IJNSA_ILi0EEESZ_SZ_EEEEENS5_IJNS4_10UnderscoreES12_S12_EEEEENS4_28SM100_TMA_2SM_LOAD_MULTICASTENS4_14ComposedLayoutINS4_7SwizzleILi2ELi4ELi3EEENS4_18smem_ptr_flag_bitsILi8EEENSX_INS5_IJNSA_ILi8EEESH_EEENS5_IJSH_SC_EEEEEEEvNS4_8identityENS4_18SM100_TMA_2SM_LOADES1F_vS1G_EENS_8epilogue10collective18CollectiveEpilogueINS1J_23Sm100TmaWarpSpecializedILi2ELi2ELi64ELb0ELb0EEEJNS5_IJSG_SG_SH_EEENS5_IJNSX_ISG_SC_EENSX_ISH_SC_EEEEESJ_SK_SJ_SK_NS1J_6fusion15FusionCallbacksIS1N_NS1S_17LinearCombinationISJ_fSJ_fLNS_15FloatRoundStyleE2EEES1O_S1R_JEEENS4_5SM1004TMEM4LOAD26SM100_TMEM_LOAD_32dp32b64xENS4_13SM90_TMA_LOADES1F_NS4_39AutoVectorizingCopyWithAssumedAlignmentILi128EEENS4_14SM90_TMA_STOREES1F_S24_S24_EEEvvEEEEvNT_6ParamsE,@function
        .size           _ZN7cutlass13device_kernelINS_4gemm6kernel13GemmUniversalIN4cute5tupleIJiiiiEEENS1_10collective13CollectiveMmaINS1_35MainloopSm100TmaUmmaWarpSpecializedILi4ELi2ELi4ENS5_IJNS4_1CILi2EEESB_NSA_ILi1EEEEEEEENS5_IJNSA_ILi256EEENSA_ILi128EEENSA_ILi64EEEEEENS_12float_e5m2_tENS5_IJlSC_lEEESJ_SK_NS4_8TiledMMAINS4_8MMA_AtomIJNS4_10MMA_TraitsINS4_25SM100_MMA_F8F6F4_2x1SM_SSEJSJ_SJ_fSF_SG_NS4_17integral_constantINS4_4UMMA5MajorELSR_0EEESS_NSP_INSQ_7ScaleInELST_0EEESU_EEEEEENS4_6LayoutINS5_IJSC_SC_SC_EEENS5_IJNSA_ILi0EEESZ_SZ_EEEEENS5_IJNS4_10UnderscoreES12_S12_EEEEENS4_28SM100_TMA_2SM_LOAD_MULTICASTENS4_14ComposedLayoutINS4_7SwizzleILi2ELi4ELi3EEENS4_18smem_ptr_flag_bitsILi8EEENSX_INS5_IJNSA_ILi8EEESH_EEENS5_IJSH_SC_EEEEEEEvNS4_8identityENS4_18SM100_TMA_2SM_LOADES1F_vS1G_EENS_8epilogue10collective18CollectiveEpilogueINS1J_23Sm100TmaWarpSpecializedILi2ELi2ELi64ELb0ELb0EEEJNS5_IJSG_SG_SH_EEENS5_IJNSX_ISG_SC_EENSX_ISH_SC_EEEEESJ_SK_SJ_SK_NS1J_6fusion15FusionCallbacksIS1N_NS1S_17LinearCombinationISJ_fSJ_fLNS_15FloatRoundStyleE2EEES1O_S1R_JEEENS4_5SM1004TMEM4LOAD26SM100_TMEM_LOAD_32dp32b64xENS4_13SM90_TMA_LOADES1F_NS4_39AutoVectorizingCopyWithAssumedAlignmentILi128EEENS4_14SM90_TMA_STOREES1F_S24_S24_EEEvvEEEEvNT_6ParamsE,(.L_x_164 - _ZN7cutlass13device_kernelINS_4gemm6kernel13GemmUniversalIN4cute5tupleIJiiiiEEENS1_10collective13CollectiveMmaINS1_35MainloopSm100TmaUmmaWarpSpecializedILi4ELi2ELi4ENS5_IJNS4_1CILi2EEESB_NSA_ILi1EEEEEEEENS5_IJNSA_ILi256EEENSA_ILi128EEENSA_ILi64EEEEEENS_12float_e5m2_tENS5_IJlSC_lEEESJ_SK_NS4_8TiledMMAINS4_8MMA_AtomIJNS4_10MMA_TraitsINS4_25SM100_MMA_F8F6F4_2x1SM_SSEJSJ_SJ_fSF_SG_NS4_17integral_constantINS4_4UMMA5MajorELSR_0EEESS_NSP_INSQ_7ScaleInELST_0EEESU_EEEEEENS4_6LayoutINS5_IJSC_SC_SC_EEENS5_IJNSA_ILi0EEESZ_SZ_EEEEENS5_IJNS4_10UnderscoreES12_S12_EEEEENS4_28SM100_TMA_2SM_LOAD_MULTICASTENS4_14ComposedLayoutINS4_7SwizzleILi2ELi4ELi3EEENS4_18smem_ptr_flag_bitsILi8EEENSX_INS5_IJNSA_ILi8EEESH_EEENS5_IJSH_SC_EEEEEEEvNS4_8identityENS4_18SM100_TMA_2SM_LOADES1F_vS1G_EENS_8epilogue10collective18CollectiveEpilogueINS1J_23Sm100TmaWarpSpecializedILi2ELi2ELi64ELb0ELb0EEEJNS5_IJSG_SG_SH_EEENS5_IJNSX_ISG_SC_EENSX_ISH_SC_EEEEESJ_SK_SJ_SK_NS1J_6fusion15FusionCallbacksIS1N_NS1S_17LinearCombinationISJ_fSJ_fLNS_15FloatRoundStyleE2EEES1O_S1R_JEEENS4_5SM1004TMEM4LOAD26SM100_TMEM_LOAD_32dp32b64xENS4_13SM90_TMA_LOADES1F_NS4_39AutoVectorizingCopyWithAssumedAlignmentILi128EEENS4_14SM90_TMA_STOREES1F_S24_S24_EEEvvEEEEvNT_6ParamsE)
        .other          _ZN7cutlass13device_kernelINS_4gemm6kernel13GemmUniversalIN4cute5tupleIJiiiiEEENS1_10collective13CollectiveMmaINS1_35MainloopSm100TmaUmmaWarpSpecializedILi4ELi2ELi4ENS5_IJNS4_1CILi2EEESB_NSA_ILi1EEEEEEEENS5_IJNSA_ILi256EEENSA_ILi128EEENSA_ILi64EEEEEENS_12float_e5m2_tENS5_IJlSC_lEEESJ_SK_NS4_8TiledMMAINS4_8MMA_AtomIJNS4_10MMA_TraitsINS4_25SM100_MMA_F8F6F4_2x1SM_SSEJSJ_SJ_fSF_SG_NS4_17integral_constantINS4_4UMMA5MajorELSR_0EEESS_NSP_INSQ_7ScaleInELST_0EEESU_EEEEEENS4_6LayoutINS5_IJSC_SC_SC_EEENS5_IJNSA_ILi0EEESZ_SZ_EEEEENS5_IJNS4_10UnderscoreES12_S12_EEEEENS4_28SM100_TMA_2SM_LOAD_MULTICASTENS4_14ComposedLayoutINS4_7SwizzleILi2ELi4ELi3EEENS4_18smem_ptr_flag_bitsILi8EEENSX_INS5_IJNSA_ILi8EEESH_EEENS5_IJSH_SC_EEEEEEEvNS4_8identityENS4_18SM100_TMA_2SM_LOADES1F_vS1G_EENS_8epilogue10collective18CollectiveEpilogueINS1J_23Sm100TmaWarpSpecializedILi2ELi2ELi64ELb0ELb0EEEJNS5_IJSG_SG_SH_EEENS5_IJNSX_ISG_SC_EENSX_ISH_SC_EEEEESJ_SK_SJ_SK_NS1J_6fusion15FusionCallbacksIS1N_NS1S_17LinearCombinationISJ_fSJ_fLNS_15FloatRoundStyleE2EEES1O_S1R_JEEENS4_5SM1004TMEM4LOAD26SM100_TMEM_LOAD_32dp32b64xENS4_13SM90_TMA_LOADES1F_NS4_39AutoVectorizingCopyWithAssumedAlignmentILi128EEENS4_14SM90_TMA_STOREES1F_S24_S24_EEEvvEEEEvNT_6ParamsE,@"STO_CUDA_ENTRY STV_DEFAULT"
_ZN7cutlass13device_kernelINS_4gemm6kernel13GemmUniversalIN4cute5tupleIJiiiiEEENS1_10collective13CollectiveMmaINS1_35MainloopSm100TmaUmmaWarpSpecializedILi4ELi2ELi4ENS5_IJNS4_1CILi2EEESB_NSA_ILi1EEEEEEEENS5_IJNSA_ILi256EEENSA_ILi128EEENSA_ILi64EEEEEENS_12float_e5m2_tENS5_IJlSC_lEEESJ_SK_NS4_8TiledMMAINS4_8MMA_AtomIJNS4_10MMA_TraitsINS4_25SM100_MMA_F8F6F4_2x1SM_SSEJSJ_SJ_fSF_SG_NS4_17integral_constantINS4_4UMMA5MajorELSR_0EEESS_NSP_INSQ_7ScaleInELST_0EEESU_EEEEEENS4_6LayoutINS5_IJSC_SC_SC_EEENS5_IJNSA_ILi0EEESZ_SZ_EEEEENS5_IJNS4_10UnderscoreES12_S12_EEEEENS4_28SM100_TMA_2SM_LOAD_MULTICASTENS4_14ComposedLayoutINS4_7SwizzleILi2ELi4ELi3EEENS4_18smem_ptr_flag_bitsILi8EEENSX_INS5_IJNSA_ILi8EEESH_EEENS5_IJSH_SC_EEEEEEEvNS4_8identityENS4_18SM100_TMA_2SM_LOADES1F_vS1G_EENS_8epilogue10collective18CollectiveEpilogueINS1J_23Sm100TmaWarpSpecializedILi2ELi2ELi64ELb0ELb0EEEJNS5_IJSG_SG_SH_EEENS5_IJNSX_ISG_SC_EENSX_ISH_SC_EEEEESJ_SK_SJ_SK_NS1J_6fusion15FusionCallbacksIS1N_NS1S_17LinearCombinationISJ_fSJ_fLNS_15FloatRoundStyleE2EEES1O_S1R_JEEENS4_5SM1004TMEM4LOAD26SM100_TMEM_LOAD_32dp32b64xENS4_13SM90_TMA_LOADES1F_NS4_39AutoVectorizingCopyWithAssumedAlignmentILi128EEENS4_14SM90_TMA_STOREES1F_S24_S24_EEEvvEEEEvNT_6ParamsE:
[----:B------:R-:W1:Y:S01]  /*0000*/  LDC R1, c[0x0][0x37c] ;  /* 0x0000df00ff017b82 */ /* 0x000e620000000800 */
[----:B------:R-:W2:Y:S01]  /*0010*/  S2R R170, SR_TID.X ;  /* 0x0000000000aa7919 */ /* 0x000ea20000002100 */
[----:B------:R-:W3:Y:S06]  /*0020*/  LDCU.64 UR8, c[0x0][0x890] ;  /* 0x00011200ff0877ac */ /* 0x000eec0008000a00 */
[----:B------:R-:W4:Y:S01]  /*0030*/  S2UR UR48, SR_CgaCtaId ;  /* 0x00000000003079c3 */ /* 0x000f220000008800 */
[----:B------:R-:W-:Y:S02]  /*0040*/  PRMT R158, RZ, 0x7610, R158 ;  /* 0x00007610ff9e7816 */ /* 0x000fe4000000009e */
[----:B------:R-:W-:Y:S01]  /*0050*/  ELECT P1, URZ, PT ;  /* 0x0000000000ff782f */ /* 0x000fe20003820000 */
[----:B---3--:R-:W-:-:S04]  /*0060*/  UISETP.NE.U32.AND UP0, UPT, UR8, URZ, UPT ;  /* 0x000000ff0800728c */ /* 0x008fc8000bf05070 */
[----:B------:R-:W-:Y:S02]  /*0070*/  UISETP.NE.AND.EX UP0, UPT, UR9, URZ, UPT, UP0 ;  /* 0x000000ff0900728c */ /* 0x000fe4000bf05300 */
[----:B----4-:R-:W-:Y:S02]  /*0080*/  ULOP3.LUT UR33, UR48, 0x1, URZ, 0xc0, !UPT ;  /* 0x0000000130217892 */ /* 0x010fe4000f8ec0ff */
[----:B------:R-:W-:Y:S01]  /*0090*/  ULOP3.LUT UR34, UR48, 0x1, URZ, 0x3c, !UPT ;  /* 0x0000000130227892 */ /* 0x000fe2000f8e3cff */
[----:B--2---:R-:W-:-:S05]  /*00a0*/  SHF.R.U32.HI R159, RZ, 0x5, R170 ;  /* 0x00000005ff9f7819 */ /* 0x004fca00000116aa */
[----:B------:R-:W2:Y:S02]  /*00b0*/  SHFL.IDX PT, R0, R159, RZ, 0x1f ;  /* 0x00001fff9f007589 */ /* 0x000ea400000e0000 */
[----:B--2---:R-:W-:Y:S01]  /*00c0*/  R2UR UR13, R0 ;  /* 0x00000000000d72ca */ /* 0x004fe200000e0000 */
[----:B-1----:R-:W-:-:S14]  /*00d0*/  BRA.U UP0, `(.L_x_0) ;  /* 0x0000000100307547 */ /* 0x002fdc000b800000 */
[----:B------:R-:W1:Y:S02]  /*00e0*/  LDCU.64 UR4, c[0x0][0x888] ;  /* 0x00011100ff0477ac */ /* 0x000e640008000a00 */
[----:B-1----:R-:W-:-:S04]  /*00f0*/  UISETP.NE.U32.AND UP0, UPT, UR4, URZ, UPT ;  /* 0x000000ff0400728c */ /* 0x002fc8000bf05070 */
[----:B------:R-:W-:-:S09]  /*0100*/  UISETP.NE.AND.EX UP0, UPT, UR5, URZ, UPT, UP0 ;  /* 0x000000ff0500728c */ /* 0x000fd2000bf05300 */
[----:B------:R-:W-:Y:S05]  /*0110*/  BRA.U !UP0, `(.L_x_1) ;  /* 0x0000000108147547 */ /* 0x000fea000b800000 */
[----:B------:R-:W1:Y:S01]  /*0120*/  LDC.64 R2, c[0x0][0x888] ;  /* 0x00022200ff027b82 */ /* 0x000e620000000a00 */
[----:B------:R-:W1:Y:S02]  /*0130*/  LDCU.64 UR4, c[0x0][0x358] ;  /* 0x00006b00ff0477ac */ /* 0x000e640008000a00 */
[----:B-1----:R1:W5:Y:S01]  /*0140*/  LDG.E R73, desc[UR4][R2.64] ;  /* 0x0000000402497981 */ /* 0x002362000c1e1900 */
[----:B------:R-:W-:Y:S01]  /*0150*/  HFMA2 R158, -RZ, RZ, 0, 5.9604644775390625e-08 ;  /* 0x00000001ff9e7431 */ /* 0x000fe200000001ff */
[----:B------:R-:W-:Y:S05]  /*0160*/  BRA `(.L_x_0) ;  /* 0x00000000000c7947 */ /* 0x000fea0003800000 */
.L_x_1:
[----:B------:R-:W1:Y:S01]  /*0170*/  LDCU UR4, c[0x0][0x880] ;  /* 0x00011000ff0477ac */ /* 0x000e620008000800 */
[----:B------:R-:W-:Y:S01]  /*0180*/  HFMA2 R158, -RZ, RZ, 0, 5.9604644775390625e-08 ;  /* 0x00000001ff9e7431 */ /* 0x000fe200000001ff */
[----:B-1----:R-:W-:-:S07]  /*0190*/  MOV R73, UR4 ;  /* 0x0000000400497c02 */ /* 0x002fce0008000f00 */
.L_x_0:
[----:B------:R-:W2:Y:S02]  /*01a0*/  LDCU.64 UR4, c[0x0][0x8b0] ;  /* 0x00011600ff0477ac */ /* 0x000ea40008000a00 */
[----:B--2---:R-:W-:-:S04]  /*01b0*/  UISETP.NE.U32.AND UP0, UPT, UR4, URZ, UPT ;  /* 0x000000ff0400728c */ /* 0x004fc8000bf05070 */
[----:B------:R-:W-:-:S09]  /*01c0*/  UISETP.NE.AND.EX UP0, UPT, UR5, URZ, UPT, UP0 ;  /* 0x000000ff0500728c */ /* 0x000fd2000bf05300 */
[----:B------:R-:W-:Y:S05]  /*01d0*/  BRA.U UP0, `(.L_x_2) ;  /* 0x0000000100287547 */ /* 0x000fea000b800000 */
[----:B------:R-:W2:Y:S02]  /*01e0*/  LDCU.64 UR4, c[0x0][0x8a8] ;  /* 0x00011500ff0477ac */ /* 0x000ea40008000a00 */
[----:B--2---:R-:W-:-:S04]  /*01f0*/  UISETP.NE.U32.AND UP0, UPT, UR4, URZ, UPT ;  /* 0x000000ff0400728c */ /* 0x004fc8000bf05070 */
[----:B------:R-:W-:-:S09]  /*0200*/  UISETP.NE.AND.EX UP0, UPT, UR5, URZ, UPT, UP0 ;  /* 0x000000ff0500728c */ /* 0x000fd2000bf05300 */
[----:B------:R-:W-:Y:S05]  /*0210*/  BRA.U !UP0, `(.L_x_3) ;  /* 0x0000000108107547 */ /* 0x000fea000b800000 */
[----:B------:R-:W2:Y:S01]  /*0220*/  LDC.64 R70, c[0x0][0x8a8] ;  /* 0x00022a00ff467b82 */ /* 0x000ea20000000a00 */
[----:B------:R-:W2:Y:S02]  /*0230*/  LDCU.64 UR4, c[0x0][0x358] ;  /* 0x00006b00ff0477ac */ /* 0x000ea40008000a00 */
[----:B--2---:R2:W5:Y:S01]  /*0240*/  LDG.E R70, desc[UR4][R70.64] ;  /* 0x0000000446467981 */ /* 0x004562000c1e1900 */
[----:B------:R-:W-:Y:S05]  /*0250*/  BRA `(.L_x_2) ;  /* 0x0000000000087947 */ /* 0x000fea0003800000 */
.L_x_3:
[----:B------:R-:W2:Y:S02]  /*0260*/  LDCU UR4, c[0x0][0x8a0] ;  /* 0x00011400ff0477ac */ /* 0x000ea40008000800 */
[----:B--2---:R-:W-:Y:S02]  /*0270*/  MOV R70, UR4 ;  /* 0x0000000400467c02 */ /* 0x004fe40008000f00 */
.L_x_2:
[----:B------:R-:W-:Y:S01]  /*0280*/  IMAD.U32 R0, RZ, RZ, UR13 ;  /* 0x0000000dff007e24 */ /* 0x000fe2000f8e00ff */
[----:B------:R-:W-:Y:S04]  /*0290*/  BSSY.RECONVERGENT B0, `(.L_x_4) ;  /* 0x000000c000007945 */ /* 0x000fe80003800200 */
[C---:B------:R-:W-:Y:S02]  /*02a0*/  ISETP.NE.OR P2, PT, R0.reuse, 0x1, !P1 ;  /* 0x000000010000780c */ /* 0x040fe40004f45670 */
[----:B------:R-:W-:-:S11]  /*02b0*/  ISETP.NE.OR P0, PT, R0, 0x3, !P1 ;  /* 0x000000030000780c */ /* 0x000fd60004f05670 */
[----:B------:R-:W-:Y:S05]  /*02c0*/  @P2 BRA `(.L_x_5) ;  /* 0x0000000000202947 */ /* 0x000fea0003800000 */
[----:B------:R-:W3:Y:S02]  /*02d0*/  LDCU.64 UR4, c[0x0][0x348] ;  /* 0x00006900ff0477ac */ /* 0x000ee40008000a00 */
[----:B---3--:R-:W-:Y:S02]  /*02e0*/  UIADD3 UR6, UP1, UPT, UR4, 0x80, URZ ;  /* 0x0000008004067890 */ /* 0x008fe4000ff3e0ff */
[----:B------:R-:W-:Y:S02]  /*02f0*/  UIADD3 UR4, UP0, UPT, UR4, 0x180, URZ ;  /* 0x0000018004047890 */ /* 0x000fe4000ff1e0ff */
[----:B------:R-:W-:Y:S02]  /*0300*/  UIADD3.X UR7, UPT, UPT, URZ, UR5, URZ, UP1, !UPT ;  /* 0x00000005ff077290 */ /* 0x000fe40008ffe4ff */
[----:B------:R-:W-:-:S07]  /*0310*/  UIADD3.X UR5, UPT, UPT, URZ, UR5, URZ, UP0, !UPT ;  /* 0x00000005ff057290 */ /* 0x000fce00087fe4ff */
[----:B------:R3:W-:Y:S02]  /*0320*/  UTMACCTL.PF [UR6] ;  /* 0x00000000060079b9 */ /* 0x0007e40008040000 */
[----:B------:R3:W-:Y:S02]  /*0330*/  UTMACCTL.PF [UR4] ;  /* 0x00000000040079b9 */ /* 0x0007e40008040000 */
[----:B---3--:R-:W-:Y:S01]  /*0340*/  NOP ;  /* 0x0000000000007918 */ /* 0x008fe20000000000 */
.L_x_5:
[----:B------:R-:W-:Y:S05]  /*0350*/  BSYNC.RECONVERGENT B0 ;  /* 0x0000000000007941 */ /* 0x000fea0003800200 */
.L_x_4:
[----:B------:R-:W-:Y:S04]  /*0360*/  BSSY.RECONVERGENT B0, `(.L_x_6) ;  /* 0x000000a000007945 */ /* 0x000fe80003800200 */
        /* <DEDUP_REMOVED lines=9> */
.L_x_7:
[----:B------:R-:W-:Y:S05]  /*0400*/  BSYNC.RECONVERGENT B0 ;  /* 0x0000000000007941 */ /* 0x000fea0003800200 */
.L_x_6:
[----:B------:R-:W3:Y:S01]  /*0410*/  LDCU.64 UR4, c[0x0][0x888] ;  /* 0x00011100ff0477ac */ /* 0x000ee20008000a00 */
[----:B------:R-:W-:Y:S02]  /*0420*/  UISETP.EQ.U32.AND UP1, UPT, UR8, URZ, UPT ;  /* 0x000000ff0800728c */ /* 0x000fe4000bf22070 */
[----:B------:R-:W-:Y:S02]  /*0430*/  UPLOP3.LUT UP3, UPT, UPT, UPT, UPT, 0x80, 0x8 ;  /* 0x000000000008789c */ /* 0x000fe40003f6f070 */
[----:B---3--:R-:W-:-:S04]  /*0440*/  UISETP.NE.U32.AND UP0, UPT, UR4, URZ, UPT ;  /* 0x000000ff0400728c */ /* 0x008fc8000bf05070 */
[----:B------:R-:W-:-:S04]  /*0450*/  UISETP.NE.AND.EX UP0, UPT, UR5, URZ, UPT, UP0 ;  /* 0x000000ff0500728c */ /* 0x000fc8000bf05300 */
[----:B------:R-:W-:-:S04]  /*0460*/  UISETP.EQ.OR.EX UP2, UPT, UR9, URZ, !UP0, UP1 ;  /* 0x000000ff0900728c */ /* 0x000fc8000c742710 */
[----:B------:R-:W-:-:S06]  /*0470*/  UP2UR UR4, UPR, URZ, 0x4 ;  /* 0x00000004ff047883 */ /* 0x000fcc0008000000 */
[----:B------:R-:W-:Y:S01]  /*0480*/  MOV R160, UR4 ;  /* 0x0000000400a07c02 */ /* 0x000fe20008000f00 */
[----:B------:R-:W-:Y:S06]  /*0490*/  BRA.U !UP2, `(.L_x_8) ;  /* 0x000000010a207547 */ /* 0x000fec000b800000 */
[----:B------:R-:W-:Y:S01]  /*04a0*/  UISETP.NE.U32.AND UP1, UPT, UR8, URZ, UPT ;  /* 0x000000ff0800728c */ /* 0x000fe2000bf25070 */
[----:B-----5:R-:W-:Y:S01]  /*04b0*/  FSETP.NEU.AND P0, PT, R73, RZ, PT ;  /* 0x000000ff4900720b */ /* 0x020fe20003f0d000 */
[----:B------:R-:W-:Y:S02]  /*04c0*/  USEL UR4, URZ, 0xffffffff, UP0 ;  /* 0xffffffffff047887 */ /* 0x000fe40008000000 */
[----:B------:R-:W-:-:S10]  /*04d0*/  UISETP.NE.AND.EX UP1, UPT, UR9, URZ, UPT, UP1 ;  /* 0x000000ff0900728c */ /* 0x000fd4000bf25310 */
[----:B------:R-:W-:Y:S01]  /*04e0*/  VOTEU.ANY UP0, P0 ;  /* 0x0000000000ff7886 */ /* 0x000fe20000000100 */
[----:B------:R-:W-:-:S04]  /*04f0*/  @!UP1 USEL UR4, URZ, 0xffffffff, UP0 ;  /* 0xffffffffff049887 */ /* 0x000fc80008000000 */
[----:B------:R-:W-:-:S04]  /*0500*/  ULOP3.LUT UR4, UR4, 0x1, URZ, 0xc0, !UPT ;  /* 0x0000000104047892 */ /* 0x000fc8000f8ec0ff */
[----:B------:R-:W-:-:S11]  /*0510*/  UISETP.NE.U32.AND UP3, UPT, UR4, 0x1, UPT ;  /* 0x000000010400788c */ /* 0x000fd6000bf65070 */
.L_x_8:
[----:B------:R-:W3:Y:S01]  /*0520*/  SHFL.IDX PT, R0, R159, RZ, 0x1f ;  /* 0x00001fff9f007589 */ /* 0x000ee200000e0000 */
[----:B------:R-:W-:-:S04]  /*0530*/  UISETP.NE.AND UP0, UPT, UR13, 0x2, UPT ;  /* 0x000000020d00788c */ /* 0x000fc8000bf05270 */
[----:B------:R-:W-:Y:S02]  /*0540*/  UISETP.EQ.AND UP1, UPT, UR33, URZ, !UP0 ;  /* 0x000000ff2100728c */ /* 0x000fe4000c722270 */
[----:B------:R-:W-:-:S04]  /*0550*/  USEL UR43, URZ, 0x1, UP0 ;  /* 0x00000001ff2b7887 */ /* 0x000fc80008000000 */
[----:B------:R-:W-:Y:S02]  /*0560*/  PLOP3.LUT P3, PT, P1, PT, UP1, 0x80, 0x8 ;  /* 0x000000000008781c */ /* 0x000fe40000f6f018 */
[----:B---3--:R-:W-:-:S13]  /*0570*/  ISETP.NE.AND P0, PT, R0, RZ, PT ;  /* 0x000000ff0000720c */ /* 0x008fda0003f05270 */
[----:B------:R-:W-:Y:S05]  /*0580*/  @P0 BRA `(.L_x_9) ;  /* 0x0000000000540947 */ /* 0x000fea0003800000 */
[----:B------:R-:W-:Y:S01]  /*0590*/  UMOV UR4, 0x400 ;  /* 0x0000040000047882 */ /* 0x000fe20000000000 */
[----:B------:R-:W-:Y:S01]  /*05a0*/  UMOV UR8, 0x1 ;  /* 0x0000000100087882 */ /* 0x000fe20000000000 */
[----:B------:R-:W-:Y:S01]  /*05b0*/  UMOV UR6, 0x2 ;  /* 0x0000000200067882 */ /* 0x000fe20000000000 */
[----:B------:R-:W-:Y:S02]  /*05c0*/  ULEA UR4, UR48, UR4, 0x18 ;  /* 0x0000000430047291 */ /* 0x000fe4000f8ec0ff */
[----:B------:R-:W-:-:S04]  /*05d0*/  UIADD3 UR8, UPT, UPT, -UR8, 0x100000, URZ ;  /* 0x0010000008087890 */ /* 0x000fc8000fffe1ff */
[----:B------:R-:W-:Y:S02]  /*05e0*/  USHF.L.U32 UR9, UR8, 0xb, URZ ;  /* 0x0000000b08097899 */ /* 0x000fe400080006ff */
[----:B------:R-:W-:Y:S02]  /*05f0*/  USHF.L.U32 UR8, UR8, 0x1, URZ ;  /* 0x0000000108087899 */ /* 0x000fe400080006ff */
[----:B------:R-:W-:-:S04]  /*0600*/  UIADD3 UR6, UPT, UPT, -UR6, 0x100000, URZ ;  /* 0x0010000006067890 */ /* 0x000fc8000fffe1ff */
[----:B------:R-:W-:Y:S02]  /*0610*/  USHF.L.U32 UR7, UR6, 0xb, URZ ;  /* 0x0000000b06077899 */ /* 0x000fe400080006ff */
[----:B------:R-:W-:Y:S01]  /*0620*/  USHF.L.U32 UR6, UR6, 0x1, URZ ;  /* 0x0000000106067899 */ /* 0x000fe200080006ff */
[----:B------:R-:W-:Y:S01]  /*0630*/  ELECT P0, URZ, PT ;  /* 0x0000000000ff782f */ /* 0x000fe20003800000 */
[----:B------:R-:W3:Y:S02]  /*0640*/  FENCE.VIEW.ASYNC.S ;  /* 0x00000000000073c6 */ /* 0x000ee40000000000 */
[----:B---3--:R3:W4:Y:S08]  /*0650*/  SYNCS.EXCH.64 URZ, [UR4], UR8 ;  /* 0x0000000804ff75b2 */ /* 0x0087300008000100 */
[----:B------:R3:W1:Y:S01]  /*0660*/  SYNCS.EXCH.64 URZ, [UR4+0x20], UR6 ;  /* 0x0000200604ff75b2 */ /* 0x0006620008000100 */
[----:B------:R3:W1:Y:S01]  /*0670*/  SYNCS.EXCH.64 URZ, [UR4+0x8], UR8 ;  /* 0x0000080804ff75b2 */ /* 0x0006620008000100 */
[----:B------:R3:W1:Y:S01]  /*0680*/  SYNCS.EXCH.64 URZ, [UR4+0x28], UR6 ;  /* 0x0000280604ff75b2 */ /* 0x0006620008000100 */
[----:B------:R3:W1:Y:S01]  /*0690*/  SYNCS.EXCH.64 URZ, [UR4+0x10], UR8 ;  /* 0x0000100804ff75b2 */ /* 0x0006620008000100 */
[----:B------:R3:W1:Y:S01]  /*06a0*/  SYNCS.EXCH.64 URZ, [UR4+0x30], UR6 ;  /* 0x0000300604ff75b2 */ /* 0x0006620008000100 */
[----:B------:R3:W1:Y:S01]  /*06b0*/  SYNCS.EXCH.64 URZ, [UR4+0x18], UR8 ;  /* 0x0000180804ff75b2 */ /* 0x0006620008000100 */
[----:B------:R3:W1:Y:S01]  /*06c0*/  SYNCS.EXCH.64 URZ, [UR4+0x38], UR6 ;  /* 0x0000380604ff75b2 */ /* 0x0006620008000100 */
[----:B------:R-:W-:Y:S01]  /*06d0*/  NOP ;  /* 0x0000000000007918 */ /* 0x000fe20000000000 */
.L_x_9:
[----:B------:R-:W2:Y:S01]  /*06e0*/  SHFL.IDX PT, R0, R159, RZ, 0x1f ;  /* 0x00001fff9f007589 */ /* 0x000ea200000e0000 */
[----:B------:R-:W-:Y:S01]  /*06f0*/  NOP ;  /* 0x0000000000007918 */ /* 0x000fe20000000000 */
[----:B--2---:R-:W-:-:S13]  /*0700*/  ISETP.NE.AND P0, PT, R0, 0x1, PT ;  /* 0x000000010000780c */ /* 0x004fda0003f05270 */
[----:B------:R-:W-:Y:S05]  /*0710*/  @P0 BRA `(.L_x_10) ;  /* 0x0000000000440947 */ /* 0x000fea0003800000 */
[----:B---3--:R-:W-:Y:S01]  /*0720*/  UMOV UR4, 0x400 ;  /* 0x0000040000047882 */ /* 0x008fe20000000000 */
        /* <DEDUP_REMOVED lines=10> */
[----:B------:R-:W2:Y:S02]  /*07d0*/  FENCE.VIEW.ASYNC.S ;  /* 0x00000000000073c6 */ /* 0x000ea40000000000 */
[----:B--2---:R2:W3:Y:S08]  /*07e0*/  SYNCS.EXCH.64 URZ, [UR4+0x40], UR8 ;  /* 0x0000400804ff75b2 */ /* 0x0044f00008000100 */
[----:B------:R2:W1:Y:S01]  /*07f0*/  SYNCS.EXCH.64 URZ, [UR4+0x50], UR6 ;  /* 0x0000500604ff75b2 */ /* 0x0004620008000100 */
[----:B------:R2:W1:Y:S01]  /*0800*/  SYNCS.EXCH.64 URZ, [UR4+0x48], UR8 ;  /* 0x0000480804ff75b2 */ /* 0x0004620008000100 */
[----:B------:R2:W1:Y:S01]  /*0810*/  SYNCS.EXCH.64 URZ, [UR4+0x58], UR6 ;  /* 0x0000580604ff75b2 */ /* 0x0004620008000100 */
[----:B------:R-:W-:Y:S01]  /*0820*/  NOP ;  /* 0x0000000000007918 */ /* 0x000fe20000000000 */
.L_x_10:
[----:B------:R-:W4:Y:S01]  /*0830*/  SHFL.IDX PT, R0, R159, RZ, 0x1f ;  /* 0x00001fff9f007589 */ /* 0x000f2200000e0000 */
[----:B------:R-:W-:Y:S01]  /*0840*/  NOP ;  /* 0x0000000000007918 */ /* 0x000fe20000000000 */
[----:B----4-:R-:W-:-:S13]  /*0850*/  ISETP.NE.AND P0, PT, R0, 0x3, PT ;  /* 0x000000030000780c */ /* 0x010fda0003f05270 */
[----:B------:R-:W-:Y:S05]  /*0860*/  @P0 BRA `(.L_x_11) ;  /* 0x00000000002c0947 */ /* 0x000fea0003800000 */
[----:B--23--:R-:W-:Y:S01]  /*0870*/  UMOV UR6, 0x400 ;  /* 0x0000040000067882 */ /* 0x00cfe20000000000 */
[----:B------:R-:W-:Y:S01]  /*0880*/  UMOV UR4, 0x20 ;  /* 0x0000002000047882 */ /* 0x000fe20000000000 */
[----:B------:R-:W-:Y:S02]  /*0890*/  ULEA UR6, UR48, UR6, 0x18 ;  /* 0x0000000630067291 */ /* 0x000fe4000f8ec0ff */
[----:B------:R-:W-:-:S04]  /*08a0*/  UIADD3 UR4, UPT, UPT, -UR4, 0x100000, URZ ;  /* 0x0010000004047890 */ /* 0x000fc8000fffe1ff */
[----:B------:R-:W-:Y:S02]  /*08b0*/  USHF.L.U32 UR5, UR4, 0xb, URZ ;  /* 0x0000000b04057899 */ /* 0x000fe400080006ff */
[----:B------:R-:W-:Y:S01]  /*08c0*/  USHF.L.U32 UR4, UR4, 0x1, URZ ;  /* 0x0000000104047899 */ /* 0x000fe200080006ff */
[----:B------:R-:W-:Y:S01]  /*08d0*/  ELECT P0, URZ, PT ;  /* 0x0000000000ff782f */ /* 0x000fe20003800000 */
[----:B------:R-:W2:Y:S10]  /*08e0*/  FENCE.VIEW.ASYNC.S ;  /* 0x00000000000073c6 */ /* 0x000eb40000000000 */
[----:B--2---:R4:W2:Y:S01]  /*08f0*/  SYNCS.EXCH.64 URZ, [UR6+0x60], UR4 ;  /* 0x0000600406ff75b2 */ /* 0x0048a20008000100 */
[----:B------:R4:W3:Y:S02]  /*0900*/  SYNCS.EXCH.64 URZ, [UR6+0x68], UR4 ;  /* 0x0000680406ff75b2 */ /* 0x0008e40008000100 */
[----:B----4-:R-:W-:Y:S01]  /*0910*/  NOP ;  /* 0x0000000000007918 */ /* 0x010fe20000000000 */
.L_x_11:
[----:B------:R-:W4:Y:S01]  /*0920*/  SHFL.IDX PT, R0, R159, RZ, 0x1f ;  /* 0x00001fff9f007589 */ /* 0x000f2200000e0000 */
[----:B------:R-:W-:Y:S01]  /*0930*/  NOP ;  /* 0x0000000000007918 */ /* 0x000fe20000000000 */
[----:B----4-:R-:W-:-:S13]  /*0940*/  ISETP.NE.AND P0, PT, R0, 0x4, PT ;  /* 0x000000040000780c */ /* 0x010fda0003f05270 */
[----:B------:R-:W-:Y:S05]  /*0950*/  @P0 BRA `(.L_x_12) ;  /* 0x0000000000480947 */ /* 0x000fea0003800000 */
[----:B--23--:R-:W-:Y:S01]  /*0960*/  UMOV UR4, 0x3a0 ;  /* 0x000003a000047882 */ /* 0x00cfe20000000000 */
[----:B------:R-:W-:Y:S01]  /*0970*/  UMOV UR6, 0x400 ;  /* 0x0000040000067882 */ /* 0x000fe20000000000 */
[----:B------:R-:W-:Y:S01]  /*0980*/  USEL UR4, UR4, 0x320, UP3 ;  /* 0x0000032004047887 */ /* 0x000fe20009800000 */
        /* <DEDUP_REMOVED lines=10> */
[----:B--2---:R4:W2:Y:S08]  /*0a30*/  SYNCS.EXCH.64 URZ, [UR6+0x70], UR8 ;  /* 0x0000700806ff75b2 */ /* 0x0048b00008000100 */
[----:B------:R4:W3:Y:S01]  /*0a40*/  SYNCS.EXCH.64 URZ, [UR6+0x80], UR4 ;  /* 0x0000800406ff75b2 */ /* 0x0008e20008000100 */
[----:B------:R4:W1:Y:S01]  /*0a50*/  SYNCS.EXCH.64 URZ, [UR6+0x78], UR8 ;  /* 0x0000780806ff75b2 */ /* 0x0008620008000100 */
[----:B------:R4:W1:Y:S02]  /*0a60*/  SYNCS.EXCH.64 URZ, [UR6+0x88], UR4 ;  /* 0x0000880406ff75b2 */ /* 0x0008640008000100 */
[----:B----4-:R-:W-:Y:S01]  /*0a70*/  NOP ;  /* 0x0000000000007918 */ /* 0x010fe20000000000 */
.L_x_12:
[----:B------:R-:W4:Y:S01]  /*0a80*/  SHFL.IDX PT, R0, R159, RZ, 0x1f ;  /* 0x00001fff9f007589 */ /* 0x000f2200000e0000 */
[----:B------:R-:W-:Y:S01]  /*0a90*/  NOP ;  /* 0x0000000000007918 */ /* 0x000fe20000000000 */
[----:B----4-:R-:W-:-:S13]  /*0aa0*/  ISETP.NE.AND P0, PT, R0, 0x5, PT ;  /* 0x000000050000780c */ /* 0x010fda0003f05270 */
[----:B------:R-:W-:Y:S05]  /*0ab0*/  @P0 BRA `(.L_x_13) ;  /* 0x0000000000540947 */ /* 0x000fea0003800000 */
[----:B--23--:R-:W-:Y:S01]  /*0ac0*/  UMOV UR4, 0x400 ;  /* 0x0000040000047882 */ /* 0x00cfe20000000000 */
        /* <DEDUP_REMOVED lines=14> */
[----:B------:R4:W1:Y:S01]  /*0bb0*/  SYNCS.EXCH.64 URZ, [UR4+0xb8], UR8 ;  /* 0x0000b80804ff75b2 */ /* 0x0008620008000100 */
[----:B------:R4:W1:Y:S01]  /*0bc0*/  SYNCS.EXCH.64 URZ, [UR4+0xa0], UR6 ;  /* 0x0000a00604ff75b2 */ /* 0x0008620008000100 */
[----:B------:R4:W1:Y:S01]  /*0bd0*/  SYNCS.EXCH.64 URZ, [UR4+0xc0], UR8 ;  /* 0x0000c00804ff75b2 */ /* 0x0008620008000100 */
[----:B------:R4:W1:Y:S01]  /*0be0*/  SYNCS.EXCH.64 URZ, [UR4+0xa8], UR6 ;  /* 0x0000a80604ff75b2 */ /* 0x0008620008000100 */
[----:B------:R4:W1:Y:S02]  /*0bf0*/  SYNCS.EXCH.64 URZ, [UR4+0xc8], UR8 ;  /* 0x0000c80804ff75b2 */ /* 0x0008640008000100 */
[----:B----4-:R-:W-:Y:S01]  /*0c00*/  NOP ;  /* 0x0000000000007918 */ /* 0x010fe20000000000 */
.L_x_13:
[----:B------:R-:W4:Y:S01]  /*0c10*/  SHFL.IDX PT, R0, R159, RZ, 0x1f ;  /* 0x00001fff9f007589 */ /* 0x000f2200000e0000 */
[----:B------:R-:W-:Y:S01]  /*0c20*/  ISETP.NE.OR P1, PT, RZ, UR13, !P1 ;  /* 0x0000000dff007c0c */ /* 0x000fe2000cf25670 */
        /* <DEDUP_REMOVED lines=12> */
[----:B------:R4:W3:Y:S01]  /*0cf0*/  SYNCS.EXCH.64 URZ, [UR4+0xe0], UR6 ;  /* 0x0000e00604ff75b2 */ /* 0x0008e20008000100 */
[----:B------:R4:W1:Y:S01]  /*0d00*/  SYNCS.EXCH.64 URZ, [UR4+0xd8], UR6 ;  /* 0x0000d80604ff75b2 */ /* 0x0008620008000100 */
[----:B------:R4:W1:Y:S02]  /*0d10*/  SYNCS.EXCH.64 URZ, [UR4+0xe8], UR6 ;  /* 0x0000e80604ff75b2 */ /* 0x0008640008000100 */
[----:B----4-:R-:W-:Y:S01]  /*0d20*/  NOP ;  /* 0x0000000000007918 */ /* 0x010fe20000000000 */
.L_x_14:
[----:B------:R-:W-:Y:S01]  /*0d30*/  VOTEU.ALL UP0, P1 ;  /* 0x0000000000ff7886 */ /* 0x000fe20000800000 */
[----:B--23--:R-:W-:Y:S01]  /*0d40*/  UMOV UR4, 0x20 ;  /* 0x0000002000047882 */ /* 0x00cfe20000000000 */
[----:B------:R-:W2:Y:S01]  /*0d50*/  LDCU UR7, c[0x0][0x36c] ;  /* 0x00006d80ff0777ac */ /* 0x000ea20008000800 */
[----:B------:R-:W-:Y:S01]  /*0d60*/  NOP ;  /* 0x0000000000007918 */ /* 0x000fe20000000000 */
[----:B------:R-:W-:Y:S01]  /*0d70*/  LOP3.LUT R0, R170, 0x1f, RZ, 0xc0, !PT ;  /* 0x0000001faa007812 */ /* 0x000fe200078ec0ff */
[----:B------:R-:W-:Y:S01]  /*0d80*/  @!UP0 UMOV UR6, 0x400 ;  /* 0x0000040000068882 */ /* 0x000fe20000000000 */
[----:B------:R-:W-:-:S04]  /*0d90*/  @!UP0 UIADD3 UR4, UPT, UPT, -UR4, 0x100000, URZ ;  /* 0x0010000004048890 */ /* 0x000fc8000fffe1ff */
[----:B------:R-:W-:Y:S02]  /*0da0*/  @!UP0 USHF.L.U32 UR5, UR4, 0xb, URZ ;  /* 0x0000000b04058899 */ /* 0x000fe400080006ff */
[----:B------:R-:W-:Y:S02]  /*0db0*/  @!UP0 USHF.L.U32 UR4, UR4, 0x1, URZ ;  /* 0x0000000104048899 */ /* 0x000fe400080006ff */
[----:B------:R-:W-:Y:S01]  /*0dc0*/  @!UP0 ULEA UR6, UR48, UR6, 0x18 ;  /* 0x0000000630068291 */ /* 0x000fe2000f8ec0ff */
[----:B------:R-:W-:Y:S01]  /*0dd0*/  VOTEU.ALL UP0, P1 ;  /* 0x0000000000ff7886 */ /* 0x000fe20000800000 */
[----:B------:R-:W-:Y:S02]  /*0de0*/  UISETP.NE.AND UP4, UPT, UR13, URZ, UPT ;  /* 0x000000ff0d00728c */ /* 0x000fe4000bf85270 */
[----:B--2---:R-:W-:Y:S01]  /*0df0*/  UISETP.EQ.U32.AND UP5, UPT, UR7, 0x1, UPT ;  /* 0x000000010700788c */ /* 0x004fe2000bfa2070 */
[----:B------:R-:W2:Y:S07]  /*0e00*/  FENCE.VIEW.ASYNC.S ;  /* 0x00000000000073c6 */ /* 0x000eae0000000000 */
[----:B--2---:R2:W3:Y:S01]  /*0e10*/  @!UP0 SYNCS.EXCH.64 URZ, [UR6+0xf0], UR4 ;  /* 0x0000f00406ff85b2 */ /* 0x0044e20008000100 */
[----:B------:R-:W-:Y:S05]  /*0e20*/  BRA.U !UP5, `(.L_x_15) ;  /* 0x000000010d087547 */ /* 0x000fea000b800000 */
[----:B-1-3--:R-:W-:Y:S01]  /*0e30*/  UCGABAR_ARV ;  /* 0x00000000000079c7 */ /* 0x00afe20008000000 */
[----:B------:R-:W-:Y:S05]  /*0e40*/  BRA `(.L_x_16) ;  /* 0x0000000000047947 */ /* 0x000fea0003800000 */
.L_x_15:
[----:B-1-3--:R-:W-:Y:S01]  /*0e50*/  NOP ;  /* 0x0000000000007918 */ /* 0x00afe20000000000 */
.L_x_16:
[----:B------:R-:W1:Y:S01]  /*0e60*/  S2UR UR21, SR_CTAID.X ;  /* 0x00000000001579c3 */ /* 0x000e620000002500 */
[----:B------:R-:W-:-:S05]  /*0e70*/  CS2R.32 R3, SR_CgaSize ;  /* 0x0000000000037805 */ /* 0x000fca0000008a00 */
[----:B------:R-:W-:-:S05]  /*0e80*/  IMAD R3, R3, -0xa0, RZ ;  /* 0xffffff6003037824 */ /* 0x000fca00078e02ff */
[----:B--2---:R-:W-:-:S14]  /*0e90*/  R2UR UR5, R3 ;  /* 0x00000000030572ca */ /* 0x004fdc00000e0000 */
[----:B------:R-:W2:Y:S01]  /*0ea0*/  LDCU UR5, c[0x0][UR5+0x2b0] ;  /* 0x00005600050577ac */ /* 0x000ea20008000800 */
[----:B------:R-:W-:-:S05]  /*0eb0*/  CS2R.32 R3, SR_CgaSize ;  /* 0x0000000000037805 */ /* 0x000fca0000008a00 */
[----:B------:R-:W-:-:S05]  /*0ec0*/  IMAD R3, R3, -0xa0, RZ ;  /* 0xffffff6003037824 */ /* 0x000fca00078e02ff */
[----:B------:R-:W-:-:S14]  /*0ed0*/  R2UR UR4, R3 ;  /* 0x00000000030472ca */ /* 0x000fdc00000e0000 */
[----:B------:R-:W3:Y:S01]  /*0ee0*/  LDCU UR4, c[0x0][UR4+0x2b4] ;  /* 0x00005680040477ac */ /* 0x000ee20008000800 */
[----:B------:R-:W4:Y:S01]  /*0ef0*/  S2UR UR7, SR_CTAID.Y ;  /* 0x00000000000779c3 */ /* 0x000f220000002600 */
[----:B------:R-:W3:Y:S01]  /*0f00*/  LDCU UR18, c[0x0][0xb24] ;  /* 0x00016480ff1277ac */ /* 0x000ee20008000800 */
[----:B------:R-:W-:-:S05]  /*0f10*/  CS2R.32 R3, SR_CgaSize ;  /* 0x0000000000037805 */ /* 0x000fca0000008a00 */
[----:B------:R-:W-:-:S05]  /*0f20*/  IMAD R3, R3, -0xa0, RZ ;  /* 0xffffff6003037824 */ /* 0x000fca00078e02ff */
[----:B------:R-:W-:-:S14]  /*0f30*/  R2UR UR62, R3 ;  /* 0x00000000033e72ca */ /* 0x000fdc00000e0000 */
[----:B------:R-:W3:Y:S01]  /*0f40*/  LDCU UR62, c[0x0][UR62+0x2a0] ;  /* 0x000054003e3e77ac */ /* 0x000ee20008000800 */
[----:B------:R-:W1:Y:S01]  /*0f50*/  S2UR UR36, SR_CTAID.Z ;  /* 0x00000000002479c3 */ /* 0x000e620000002700 */
[----:B------:R-:W-:-:S05]  /*0f60*/  CS2R.32 R3, SR_CgaSize ;  /* 0x0000000000037805 */ /* 0x000fca0000008a00 */
[----:B------:R-:W-:-:S05]  /*0f70*/  IMAD R3, R3, -0xa0, RZ ;  /* 0xffffff6003037824 */ /* 0x000fca00078e02ff */
[----:B------:R-:W-:-:S14]  /*0f80*/  R2UR UR59, R3 ;  /* 0x00000000033b72ca */ /* 0x000fdc00000e0000 */
[----:B------:R-:W3:Y:S01]  /*0f90*/  LDCU UR59, c[0x0][UR59+0x2a4] ;  /* 0x000054803b3b77ac */ /* 0x000ee20008000800 */
[----:B------:R-:W-:Y:S02]  /*0fa0*/  UISETP.GT.U32.AND UP0, UPT, UR33, 0xffff, UPT ;  /* 0x0000ffff2100788c */ /* 0x000fe4000bf04070 */
[----:B------:R-:W-:Y:S01]  /*0fb0*/  USHF.L.U32 UR28, UR48, 0xb, URZ ;  /* 0x0000000b301c7899 */ /* 0x000fe200080006ff */
[----:B-1----:R-:W-:Y:S01]  /*0fc0*/  I2FP.F32.U32 R3, UR21 ;  /* 0x0000001500037c45 */ /* 0x002fe20008201000 */
[----:B------:R-:W-:Y:S01]  /*0fd0*/  UMOV UR29, 0x5 ;  /* 0x00000005001d7882 */ /* 0x000fe20000000000 */
[----:B------:R-:W1:Y:S03]  /*0fe0*/  LDCU UR42, c[0x0][0xb24] ;  /* 0x00016480ff2a77ac */ /* 0x000e660008000800 */
[----:B--2---:R-:W-:Y:S01]  /*0ff0*/  FMUL R3, R3, UR5 ;  /* 0x0000000503037c20 */ /* 0x004fe20008400000 */
[----:B------:R-:W-:Y:S01]  /*1000*/  USEL UR5, UR33, 0xffff, !UP0 ;  /* 0x0000ffff21057887 */ /* 0x000fe2000c000000 */
[----:B----4-:R-:W-:Y:S01]  /*1010*/  I2FP.F32.U32 R2, UR7 ;  /* 0x0000000700027c45 */ /* 0x010fe20008201000 */
[----:B------:R-:W2:Y:S03]  /*1020*/  LDCU UR23, c[0x0][0xb30] ;  /* 0x00016600ff1777ac */ /* 0x000ea60008000800 */
[----:B------:R-:W4:Y:S01]  /*1030*/  F2I.U32.TRUNC.NTZ R3, R3 ;  /* 0x0000000300037305 */ /* 0x000f22000020f000 */
[----:B---3--:R-:W-:Y:S01]  /*1040*/  FMUL R2, R2, UR4 ;  /* 0x0000000402027c20 */ /* 0x008fe20008400000 */
[----:B------:R-:W-:-:S02]  /*1050*/  ULOP3.LUT UR19, UR5, 0xffff, URZ, 0xc0, !UPT ;  /* 0x0000ffff05137892 */ /* 0x000fc4000f8ec0ff */
[----:B------:R-:W-:Y:S01]  /*1060*/  UISETP.GE.AND UP2, UPT, UR18, 0x1, UPT ;  /* 0x000000011200788c */ /* 0x000fe2000bf46270 */
[----:B------:R-:W-:-:S03]  /*1070*/  UMOV UR20, UR7 ;  /* 0x0000000700147c82 */ /* 0x000fc60008000000 */
[----:B------:R-:W3:Y:S01]  /*1080*/  F2I.U32.TRUNC.NTZ R2, R2 ;  /* 0x0000000200027305 */ /* 0x000ee2000020f000 */
[----:B------:R-:W-:Y:S01]  /*1090*/  UMOV UR16, UR21 ;  /* 0x0000001500107c82 */ /* 0x000fe20008000000 */
[----:B----4-:R-:W-:Y:S02]  /*10a0*/  R2UR UR4, R3 ;  /* 0x00000000030472ca */ /* 0x010fe400000e0000 */
[----:B------:R-:W-:Y:S02]  /*10b0*/  PRMT R3, RZ, 0x7610, R3 ;  /* 0x00007610ff037816 */ /* 0x000fe40000000003 */
[----:B---3--:R-:W-:Y:S02]  /*10c0*/  R2UR UR6, R2 ;  /* 0x00000000020672ca */ /* 0x008fe400000e0000 */
[----:B------:R-:W-:-:S07]  /*10d0*/  PRMT R2, RZ, 0x7610, R2 ;  /* 0x00007610ff027816 */ /* 0x000fce0000000002 */
[----:B------:R-:W-:-:S04]  /*10e0*/  UIADD3 UR5, UPT, UPT, -UR4, URZ, URZ ;  /* 0x000000ff04057290 */ /* 0x000fc8000fffe1ff */
[----:B------:R-:W-:Y:S02]  /*10f0*/  UIMAD UR62, UR62, UR5, UR21 ;  /* 0x000000053e3e72a4 */ /* 0x000fe4000f8e0215 */
[----:B------:R-:W-:-:S04]  /*1100*/  UIADD3 UR4, UPT, UPT, -UR6, URZ, URZ ;  /* 0x000000ff06047290 */ /* 0x000fc8000fffe1ff */
[----:B------:R-:W-:Y:S01]  /*1110*/  UIMAD UR59, UR59, UR4, UR7 ;  /* 0x000000043b3b72a4 */ /* 0x000fe2000f8e0207 */
[----:B-12---:R-:W-:Y:S11]  /*1120*/  BRA.U UP4, `(.L_x_17) ;  /* 0x00000001043c7547 */ /* 0x006ff6000b800000 */
[----:B------:R-:W-:Y:S02]  /*1130*/  UISETP.GT.U32.AND UP0, UPT, UR62, 0x1, UPT ;  /* 0x000000013e00788c */ /* 0x000fe4000bf04070 */
[----:B------:R-:W-:Y:S02]  /*1140*/  ULOP3.LUT UR4, UR62, 0xfffffffe, URZ, 0xc0, !UPT ;  /* 0xfffffffe3e047892 */ /* 0x000fe4000f8ec0ff */
[----:B------:R-:W-:Y:S02]  /*1150*/  UISETP.NE.AND UP1, UPT, UR59, URZ, UP0 ;  /* 0x000000ff3b00728c */ /* 0x000fe40008725270 */
[----:B------:R-:W-:Y:S02]  /*1160*/  UISETP.NE.AND UP0, UPT, UR59, 0x1, UP0 ;  /* 0x000000013b00788c */ /* 0x000fe40008705270 */
[----:B------:R-:W-:Y:S02]  /*1170*/  USEL UR7, URZ, 0x1, UP1 ;  /* 0x00000001ff077887 */ /* 0x000fe40008800000 */
[----:B------:R-:W-:-:S02]  /*1180*/  USEL UR6, URZ, 0x4, UP0 ;  /* 0x00000004ff067887 */ /* 0x000fc40008000000 */
[----:B------:R-:W-:Y:S02]  /*1190*/  USEL UR5, URZ, 0x2, UP1 ;  /* 0x00000002ff057887 */ /* 0x000fe40008800000 */
[----:B------:R-:W-:Y:S02]  /*11a0*/  ULEA UR4, UR59, UR4, 0x1 ;  /* 0x000000043b047291 */ /* 0x000fe4000f8e08ff */
[----:B------:R-:W-:Y:S02]  /*11b0*/  USEL UR8, URZ, 0x8, UP0 ;  /* 0x00000008ff087887 */ /* 0x000fe40008000000 */
[----:B------:R-:W-:-:S03]  /*11c0*/  UIADD3 UR5, UPT, UPT, UR5, UR6, UR7 ;  /* 0x0000000605057290 */ /* 0x000fc6000fffe007 */
[----:B------:R-:W-:Y:S01]  /*11d0*/  UMOV UR6, 0x3 ;  /* 0x0000000300067882 */ /* 0x000fe20000000000 */
[----:B------:R-:W-:Y:S02]  /*11e0*/  UIADD3 UR5, UPT, UPT, UR5, UR8, URZ ;  /* 0x0000000805057290 */ /* 0x000fe4000fffe0ff */
[----:B------:R-:W-:-:S04]  /*11f0*/  USHF.L.U32 UR4, UR6, UR4, URZ ;  /* 0x0000000406047299 */ /* 0x000fc800080006ff */
[----:B------:R-:W-:Y:S02]  /*1200*/  MOV R3, UR5 ;  /* 0x0000000500037c02 */ /* 0x000fe40008000f00 */
[----:B------:R-:W-:Y:S02]  /*1210*/  MOV R2, UR4 ;  /* 0x0000000400027c02 */ /* 0x000fe40008000f00 */
.L_x_17:
[----:B------:R-:W-:Y:S05]  /*1220*/  BRA.U !UP2, `(.L_x_18) ;  /* 0x000000010ad07547 */ /* 0x000fea000b800000 */
[----:B------:R-:W1:Y:S01]  /*1230*/  LDCU.128 UR24, c[0x0][0xb10] ;  /* 0x00016200ff1877ac */ /* 0x000e620008000c00 */
[----:B------:R-:W2:Y:S01]  /*1240*/  LDCU UR12, c[0x0][0x370] ;  /* 0x00006e00ff0c77ac */ /* 0x000ea20008000800 */
[----:B------:R-:W3:Y:S01]  /*1250*/  LDCU UR5, c[0x0][0x374] ;  /* 0x00006e80ff0577ac */ /* 0x000ee20008000800 */
[----:B------:R-:W4:Y:S01]  /*1260*/  LDCU UR22, c[0x0][0xb0c] ;  /* 0x00016180ff1677ac */ /* 0x000f220008000800 */
[----:B------:R-:W4:Y:S01]  /*1270*/  LDCU UR4, c[0x0][0xb20] ;  /* 0x00016400ff0477ac */ /* 0x000f220008000800 */
[----:B------:R-:W4:Y:S01]  /*1280*/  LDCU.64 UR16, c[0x0][0xb28] ;  /* 0x00016500ff1077ac */ /* 0x000f220008000a00 */
[----:B-1----:R-:W-:Y:S02]  /*1290*/  UISETP.NE.AND UP0, UPT, UR26, 0x1, UPT ;  /* 0x000000011a00788c */ /* 0x002fe4000bf05270 */
[----:B---3--:R-:W-:Y:S02]  /*12a0*/  UIMAD.WIDE.U32 UR6, UR5, UR27, URZ ;  /* 0x0000001b050672a5 */ /* 0x008fe4000f8e00ff */
[----:B--2---:R-:W-:-:S02]  /*12b0*/  UIMAD.WIDE.U32 UR8, UR12, UR24, URZ ;  /* 0x000000180c0872a5 */ /* 0x004fc4000f8e00ff */
[----:B----4-:R-:W-:Y:S02]  /*12c0*/  UISETP.NE.AND UP1, UPT, UR22, 0x1, UPT ;  /* 0x000000011600788c */ /* 0x010fe4000bf25270 */
[----:B------:R-:W-:Y:S01]  /*12d0*/  UISETP.NE.AND UP2, UPT, UR18, 0x1, UPT ;  /* 0x000000011200788c */ /* 0x000fe2000bf45270 */
[----:B------:R-:W-:Y:S02]  /*12e0*/  UMOV UR6, UR7 ;  /* 0x0000000700067c82 */ /* 0x000fe40008000000 */
[----:B------:R-:W-:Y:S01]  /*12f0*/  UMOV UR8, UR9 ;  /* 0x0000000900087c82 */ /* 0x000fe20008000000 */
[----:B------:R-:W-:Y:S02]  /*1300*/  @UP0 USHF.R.U32.HI UR5, URZ, UR4, UR6 ;  /* 0x00000004ff050299 */ /* 0x000fe40008011606 */
[----:B------:R-:W-:Y:S02]  /*1310*/  UIMAD.WIDE.U32 UR14, UR20, UR27, URZ ;  /* 0x0000001b140e72a5 */ /* 0x000fe4000f8e00ff */
[----:B------:R-:W-:-:S02]  /*1320*/  UIMAD.WIDE.U32 UR6, UR5, UR16, URZ ;  /* 0x00000010050672a5 */ /* 0x000fc4000f8e00ff */
[----:B------:R-:W-:Y:S02]  /*1330*/  @UP1 USHF.R.U32.HI UR12, URZ, UR25, UR8 ;  /* 0x00000019ff0c1299 */ /* 0x000fe40008011608 */
[----:B------:R-:W-:Y:S02]  /*1340*/  UIMAD.WIDE.U32 UR10, UR21, UR24, URZ ;  /* 0x00000018150a72a5 */ /* 0x000fe4000f8e00ff */
[----:B------:R-:W-:Y:S01]  /*1350*/  UIMAD.WIDE.U32 UR8, UR12, UR16, URZ ;  /* 0x000000100c0872a5 */ /* 0x000fe2000f8e00ff */
[----:B------:R-:W-:Y:S01]  /*1360*/  UMOV UR14, UR15 ;  /* 0x0000000f000e7c82 */ /* 0x000fe20008000000 */
[----:B------:R-:W-:Y:S01]  /*1370*/  UMOV UR6, UR7 ;  /* 0x0000000700067c82 */ /* 0x000fe20008000000 */
[----:B------:R-:W-:Y:S02]  /*1380*/  USHF.R.U32.HI UR14, URZ, UR4, UR14 ;  /* 0x00000004ff0e7299 */ /* 0x000fe4000801160e */
[----:B------:R-:W-:Y:S01]  /*1390*/  @UP2 USHF.R.U32.HI UR5, URZ, UR17, UR6 ;  /* 0x00000011ff052299 */ /* 0x000fe20008011606 */
[----:B------:R-:W-:-:S02]  /*13a0*/  UMOV UR10, UR11 ;  /* 0x0000000b000a7c82 */ /* 0x000fc40008000000 */
[----:B------:R-:W-:Y:S01]  /*13b0*/  UMOV UR6, UR9 ;  /* 0x0000000900067c82 */ /* 0x000fe20008000000 */
[----:B------:R-:W-:Y:S02]  /*13c0*/  USHF.R.U32.HI UR10, URZ, UR25, UR10 ;  /* 0x00000019ff0a7299 */ /* 0x000fe4000801160a */
[----:B------:R-:W-:Y:S02]  /*13d0*/  @UP2 USHF.R.U32.HI UR12, URZ, UR17, UR6 ;  /* 0x00000011ff0c2299 */ /* 0x000fe40008011606 */
[----:B------:R-:W-:Y:S02]  /*13e0*/  USEL UR4, UR20, UR14, !UP0 ;  /* 0x0000000e14047287 */ /* 0x000fe4000c000000 */
[----:B------:R-:W-:Y:S02]  /*13f0*/  UIMAD UR6, UR5, UR18, URZ ;  /* 0x00000012050672a4 */ /* 0x000fe4000f8e02ff */
[----:B------:R-:W-:Y:S02]  /*1400*/  USEL UR5, UR21, UR10, !UP1 ;  /* 0x0000000a15057287 */ /* 0x000fe4000c800000 */
[----:B------:R-:W-:-:S02]  /*1410*/  UIMAD UR8, UR12, UR18, URZ ;  /* 0x000000120c0872a4 */ /* 0x000fc4000f8e02ff */
[----:B------:R-:W-:Y:S02]  /*1420*/  UISETP.GE.AND UP0, UPT, UR4, UR6, UPT ;  /* 0x000000060400728c */ /* 0x000fe4000bf06270 */
[----:B------:R-:W-:Y:S02]  /*1430*/  UIMAD.WIDE.U32 UR6, UR4, UR16, URZ ;  /* 0x00000010040672a5 */ /* 0x000fe4000f8e00ff */
[----:B------:R-:W-:Y:S02]  /*1440*/  UISETP.GE.OR UP0, UPT, UR5, UR8, UP0 ;  /* 0x000000080500728c */ /* 0x000fe40008706670 */
[----:B------:R-:W-:Y:S02]  /*1450*/  UIMAD.WIDE.U32 UR8, UR5, UR16, URZ ;  /* 0x00000010050872a5 */ /* 0x000fe4000f8e00ff */
[----:B------:R-:W-:Y:S02]  /*1460*/  USHF.R.U32.HI UR7, URZ, UR17, UR7 ;  /* 0x00000011ff077299 */ /* 0x000fe40008011607 */
[----:B------:R-:W-:-:S02]  /*1470*/  UIADD3 UR10, UPT, UPT, -UR4, URZ, URZ ;  /* 0x000000ff040a7290 */ /* 0x000fc4000fffe1ff */
[----:B------:R-:W-:Y:S02]  /*1480*/  USEL UR7, UR4, UR7, !UP2 ;  /* 0x0000000704077287 */ /* 0x000fe4000d000000 */
[----:B------:R-:W-:Y:S01]  /*1490*/  UIADD3 UR16, UPT, UPT, -UR5, URZ, URZ ;  /* 0x000000ff05107290 */ /* 0x000fe2000fffe1ff */
[----:B------:R-:W-:Y:S01]  /*14a0*/  @!UP0 UMOV UR6, UR9 ;  /* 0x0000000900068c82 */ /* 0x000fe20008000000 */
[----:B------:R-:W-:Y:S02]  /*14b0*/  UIADD3 UR8, UPT, UPT, -UR7, URZ, URZ ;  /* 0x000000ff07087290 */ /* 0x000fe4000fffe1ff */
[----:B------:R-:W-:Y:S02]  /*14c0*/  @!UP0 USHF.R.U32.HI UR6, URZ, UR17, UR6 ;  /* 0x00000011ff068299 */ /* 0x000fe40008011606 */
[----:B------:R-:W-:Y:S02]  /*14d0*/  UIMAD UR8, UR18, UR8, UR4 ;  /* 0x00000008120872a4 */ /* 0x000fe4000f8e0204 */
[----:B------:R-:W-:-:S02]  /*14e0*/  @!UP0 USEL UR6, UR5, UR6, !UP2 ;  /* 0x0000000605068287 */ /* 0x000fc4000d000000 */
[----:B------:R-:W-:Y:S02]  /*14f0*/  UIMAD UR20, UR26, UR10, UR20 ;  /* 0x0000000a1a1472a4 */ /* 0x000fe4000f8e0214 */
[----:B------:R-:W-:Y:S02]  /*1500*/  @!UP0 UIADD3 UR7, UPT, UPT, UR7, -UR6, URZ ;  /* 0x8000000607078290 */ /* 0x000fe4000fffe0ff */
[----:B------:R-:W-:Y:S02]  /*1510*/  @!UP0 UIMAD UR6, UR8, UR12, UR6 ;  /* 0x0000000c080682a4 */ /* 0x000fe4000f8e0206 */
[----:B------:R-:W-:Y:S02]  /*1520*/  @!UP0 UIMAD UR4, UR7, UR18, UR5 ;  /* 0x00000012070482a4 */ /* 0x000fe4000f8e0205 */
[----:B------:R-:W-:Y:S02]  /*1530*/  UIMAD UR16, UR22, UR16, UR21 ;  /* 0x00000010161072a4 */ /* 0x000fe4000f8e0215 */
[----:B------:R-:W-:Y:S01]  /*1540*/  UIMAD UR20, UR4, UR26, UR20 ;  /* 0x0000001a041472a4 */ /* 0x000fe2000f8e0214 */
[----:B------:R-:W-:-:S02]  /*1550*/  @!UP0 UMOV UR5, UR6 ;  /* 0x0000000600058c82 */ /* 0x000fc40008000000 */
[----:B------:R-:W-:-:S12]  /*1560*/  UIMAD UR16, UR5, UR22, UR16 ;  /* 0x00000016051072a4 */ /* 0x000fd8000f8e0210 */
.L_x_18:
[----:B------:R-:W-:Y:S02]  /*1570*/  UISETP.NE.AND UP1, UPT, UR23, 0x1, UPT ;  /* 0x000000011700788c */ /* 0x000fe4000bf25270 */
[----:B------:R-:W-:Y:S02]  /*1580*/  UISETP.NE.AND UP0, UPT, UR13, 0x2, UPT ;  /* 0x000000020d00788c */ /* 0x000fe4000bf05270 */
[----:B------:R-:W-:Y:S02]  /*1590*/  ULOP3.LUT UR28, UR28, 0x1000, URZ, 0xc0, !UPT ;  /* 0x000010001c1c7892 */ /* 0x000fe4000f8ec0ff */
[----:B------:R-:W-:-:S03]  /*15a0*/  USHF.L.U32 UR24, UR29, UR19, URZ ;  /* 0x000000131d187299 */ /* 0x000fc600080006ff */
[----:B------:R-:W-:Y:S09]  /*15b0*/  BRA.U UP1, `(.L_x_19) ;  /* 0x0000000101447547 */ /* 0x000ff2000b800000 */
[----:B------:R-:W1:Y:S01]  /*15c0*/  LDCU.128 UR8, c[0x0][0xb10] ;  /* 0x00016200ff0877ac */ /* 0x000e620008000c00 */
[----:B------:R-:W2:Y:S01]  /*15d0*/  LDCU UR12, c[0x0][0xb0c] ;  /* 0x00016180ff0c77ac */ /* 0x000ea20008000800 */
[----:B------:R-:W3:Y:S01]  /*15e0*/  LDCU UR14, c[0x0][0xb20] ;  /* 0x00016400ff0e77ac */ /* 0x000ee20008000800 */
[----:B-1----:R-:W-:Y:S02]  /*15f0*/  UIMAD.WIDE.U32 UR6, UR16, UR8, URZ ;  /* 0x00000008100672a5 */ /* 0x002fe4000f8e00ff */
[----:B------:R-:W-:Y:S02]  /*1600*/  UIMAD.WIDE.U32 UR4, UR20, UR11, URZ ;  /* 0x0000000b140472a5 */ /* 0x000fe4000f8e00ff */
[----:B--2---:R-:W-:Y:S02]  /*1610*/  UISETP.NE.AND UP2, UPT, UR12, 0x1, UPT ;  /* 0x000000010c00788c */ /* 0x004fe4000bf45270 */
[----:B------:R-:W-:Y:S01]  /*1620*/  UISETP.NE.AND UP1, UPT, UR10, 0x1, UPT ;  /* 0x000000010a00788c */ /* 0x000fe2000bf25270 */
[----:B------:R-:W-:-:S02]  /*1630*/  UMOV UR6, UR7 ;  /* 0x0000000700067c82 */ /* 0x000fc40008000000 */
[----:B------:R-:W-:Y:S01]  /*1640*/  UMOV UR4, UR5 ;  /* 0x0000000500047c82 */ /* 0x000fe20008000000 */
[----:B------:R-:W-:Y:S02]  /*1650*/  USHF.R.U32.HI UR6, URZ, UR9, UR6 ;  /* 0x00000009ff067299 */ /* 0x000fe40008011606 */
[----:B---3--:R-:W-:Y:S02]  /*1660*/  USHF.R.U32.HI UR4, URZ, UR14, UR4 ;  /* 0x0000000eff047299 */ /* 0x008fe40008011604 */
[----:B------:R-:W-:Y:S02]  /*1670*/  USEL UR5, UR16, UR6, !UP2 ;  /* 0x0000000610057287 */ /* 0x000fe4000d000000 */
[----:B------:R-:W-:-:S04]  /*1680*/  USEL UR4, UR20, UR4, !UP1 ;  /* 0x0000000414047287 */ /* 0x000fc8000c800000 */
[----:B------:R-:W-:Y:S02]  /*1690*/  UIADD3 UR6, UPT, UPT, -UR4, UR5, URZ ;  /* 0x0000000504067290 */ /* 0x000fe4000fffe1ff */
[----:B------:R-:W-:Y:S02]  /*16a0*/  UIADD3 UR4, UPT, UPT, UR4, -UR5, URZ ;  /* 0x8000000504047290 */ /* 0x000fe4000fffe0ff */
[----:B------:R-:W-:Y:S02]  /*16b0*/  UIMAD UR20, UR6, UR10, UR20 ;  /* 0x0000000a061472a4 */ /* 0x000fe4000f8e0214 */
[----:B------:R-:W-:-:S12]  /*16c0*/  UIMAD UR16, UR4, UR12, UR16 ;  /* 0x0000000c041072a4 */ /* 0x000fd8000f8e0210 */
.L_x_19:
[----:B------:R-:W-:Y:S05]  /*16d0*/  BRA.U !UP5, `(.L_x_20) ;  /* 0x000000010d0c7547 */ /* 0x000fea000b800000 */
[----:B------:R-:W-:Y:S01]  /*16e0*/  UCGABAR_WAIT ;  /* 0x0000000000007dc7 */ /* 0x000fe20008000000 */
[----:B------:R-:W-:Y:S01]  /*16f0*/  CCTL.IVALL ;  /* 0x00000000ff00798f */ /* 0x000fe20002000000 */
[----:B------:R-:W-:Y:S05]  /*1700*/  BRA `(.L_x_21) ;  /* 0x0000000000047947 */ /* 0x000fea0003800000 */
.L_x_20:
[----:B------:R-:W-:Y:S06]  /*1710*/  BAR.SYNC.DEFER_BLOCKING 0x0 ;  /* 0x0000000000007b1d */ /* 0x000fec0000010000 */
.L_x_21:
[----:B------:R-:W-:Y:S05]  /*1720*/  BRA.U UP0, `(.L_x_22) ;  /* 0x0000001100d87547 */ /* 0x000fea000b800000 */
[----:B------:R-:W1:Y:S01]  /*1730*/  LDCU UR6, c[0x0][0x38c] ;  /* 0x00007180ff0677ac */ /* 0x000e620008000800 */
[----:B------:R-:W-:Y:S01]  /*1740*/  PLOP3.LUT P1, PT, PT, PT, UP3, 0x80, 0x8 ;  /* 0x000000000008781c */ /* 0x000fe20003f2f038 */
[----:B------:R-:W-:Y:S01]  /*1750*/  IMAD.MOV.U32 R12, RZ, RZ, 0x1 ;  /* 0x00000001ff0c7424 */ /* 0x000fe200078e00ff */
[----:B------:R-:W-:Y:S01]  /*1760*/  ISETP.NE.AND P2, PT, R0, RZ, P3 ;  /* 0x000000ff0000720c */ /* 0x000fe20001f45270 */
[----:B------:R-:W-:Y:S01]  /*1770*/  USHF.L.U32 UR7, UR21, 0x7, URZ ;  /* 0x0000000715077899 */ /* 0x000fe200080006ff */
[----:B------:R-:W-:Y:S01]  /*1780*/  PLOP3.LUT P1, PT, P1, PT, PT, 0x8, 0x80 ;  /* 0x000000000080781c */ /* 0x000fe20000f2e170 */
[----:B------:R-:W-:Y:S01]  /*1790*/  UMOV UR8, 0x400 ;  /* 0x0000040000087882 */ /* 0x000fe20000000000 */
[----:B------:R-:W-:Y:S01]  /*17a0*/  UISETP.NE.AND UP1, UPT, UR13, URZ, UPT ;  /* 0x000000ff0d00728c */ /* 0x000fe2000bf25270 */
[----:B------:R-:W-:Y:S01]  /*17b0*/  CS2R R10, SRZ ;  /* 0x00000000000a7805 */ /* 0x000fe2000001ff00 */
[----:B------:R-:W-:Y:S01]  /*17c0*/  USHF.L.U32 UR46, UR21, 0x6, URZ ;  /* 0x00000006152e7899 */ /* 0x000fe200080006ff */
[----:B------:R-:W-:Y:S01]  /*17d0*/  IMAD.MOV.U32 R9, RZ, RZ, RZ ;  /* 0x000000ffff097224 */ /* 0x000fe200078e00ff */
[----:B------:R-:W-:Y:S01]  /*17e0*/  ULEA UR13, UR48, UR8, 0x18 ;  /* 0x00000008300d7291 */ /* 0x000fe2000f8ec0ff */
[----:B------:R-:W-:Y:S01]  /*17f0*/  IMAD.MOV.U32 R8, RZ, RZ, 0x1 ;  /* 0x00000001ff087424 */ /* 0x000fe200078e00ff */
[----:B------:R-:W2:Y:S01]  /*1800*/  LDCU UR39, c[0x0][0x370] ;  /* 0x00006e00ff2777ac */ /* 0x000ea20008000800 */
[----:B------:R-:W-:-:S02]  /*1810*/  USEL UR21, UR43, 0x2, UP1 ;  /* 0x000000022b157887 */ /* 0x000fc40008800000 */
[----:B-1----:R-:W-:Y:S02]  /*1820*/  UIADD3 UR5, UPT, UPT, UR6, 0x3f, URZ ;  /* 0x0000003f06057890 */ /* 0x002fe4000fffe0ff */
[----:B------:R-:W-:Y:S02]  /*1830*/  UIADD3 UR47, UPT, UPT, UR6, 0x7e, URZ ;  /* 0x0000007e062f7890 */ /* 0x000fe4000fffe0ff */
[----:B------:R-:W-:Y:S01]  /*1840*/  USHF.R.S32.HI UR4, URZ, 0x1f, UR5 ;  /* 0x0000001fff047899 */ /* 0x000fe20008011405 */
[----:B------:R-:W1:Y:S03]  /*1850*/  LDCU.64 UR26, c[0x0][0x348] ;  /* 0x00006900ff1a77ac */ /* 0x000e660008000a00 */
[----:B------:R-:W-:Y:S02]  /*1860*/  ULEA.HI UR4, UR4, UR5, URZ, 0x6 ;  /* 0x0000000504047291 */ /* 0x000fe4000f8f30ff */
[----:B------:R-:W-:-:S02]  /*1870*/  UIADD3 UR5, UPT, UPT, UR6, -0x1, URZ ;  /* 0xffffffff06057890 */ /* 0x000fc4000fffe0ff */
[----:B------:R-:W-:Y:S02]  /*1880*/  USHF.R.S32.HI UR41, URZ, 0x6, UR4 ;  /* 0x00000006ff297899 */ /* 0x000fe40008011404 */
[----:B------:R-:W-:Y:S02]  /*1890*/  UISETP.GE.U32.AND UP2, UPT, UR5, -0x7f, UPT ;  /* 0xffffff810500788c */ /* 0x000fe4000bf46070 */
[----:B------:R-:W-:Y:S02]  /*18a0*/  UISETP.LT.U32.AND UP0, UPT, UR41, 0x4, UPT ;  /* 0x000000042900788c */ /* 0x000fe4000bf01070 */
[----:B------:R-:W-:Y:S02]  /*18b0*/  ULOP3.LUT UR5, UR7, 0x80, URZ, 0xc0, !UPT ;  /* 0x0000008007057892 */ /* 0x000fe4000f8ec0ff */
[----:B------:R-:W-:Y:S01]  /*18c0*/  USEL UR40, UR41, 0x4, UP0 ;  /* 0x0000000429287887 */ /* 0x000fe20008000000 */
[----:B------:R-:W3:Y:S03]  /*18d0*/  LDCU UR38, c[0x0][0x374] ;  /* 0x00006e80ff2677ac */ /* 0x000ee60008000800 */
[----:B------:R-:W-:-:S02]  /*18e0*/  UIADD3 UR4, UPT, UPT, UR40, -0x1, URZ ;  /* 0xffffffff28047890 */ /* 0x000fc4000fffe0ff */
[----:B------:R-:W-:Y:S02]  /*18f0*/  @UP2 UIADD3 UR4, UPT, UPT, UR40, URZ, URZ ;  /* 0x000000ff28042290 */ /* 0x000fe4000fffe0ff */
[----:B------:R-:W-:Y:S02]  /*1900*/  ULOP3.LUT UR46, UR46, 0x40, URZ, 0xc0, !UPT ;  /* 0x000000402e2e7892 */ /* 0x000fe4000f8ec0ff */
[----:B------:R-:W-:Y:S02]  /*1910*/  UIADD3 UR30, UPT, UPT, UR13, 0x8400, UR28 ;  /* 0x000084000d1e7890 */ /* 0x000fe4000fffe01c */
[----:B------:R-:W-:Y:S02]  /*1920*/  ULEA.HI UR44, UR28, UR5, URZ, 0x1a ;  /* 0x000000051c2c7291 */ /* 0x000fe4000f8fd0ff */
[----:B------:R-:W-:Y:S02]  /*1930*/  UIADD3 UR45, UPT, UPT, UR41, -UR40, URZ ;  /* 0x80000028292d7290 */ /* 0x000fe4000fffe0ff */
[----:B------:R-:W-:-:S02]  /*1940*/  UIADD3 UR29, UPT, UPT, UR4, 0x1, URZ ;  /* 0x00000001041d7890 */ /* 0x000fc4000fffe0ff */
[----:B------:R-:W-:Y:S01]  /*1950*/  UIADD3 UR43, UPT, UPT, -UR4, URZ, URZ ;  /* 0x000000ff042b7290 */ /* 0x000fe2000fffe1ff */
[----:B-123--:R-:W-:-:S11]  /*1960*/  UMOV UR6, URZ ;  /* 0x000000ff00067c82 */ /* 0x00efd60008000000 */
.L_x_42:
[----:B------:R-:W-:-:S09]  /*1970*/  UISETP.NE.AND UP0, UPT, UR48, URZ, UPT ;  /* 0x000000ff3000728c */ /* 0x000fd2000bf05270 */
[----:B-1----:R-:W-:Y:S05]  /*1980*/  BRA.U UP0, `(.L_x_23) ;  /* 0x0000000100287547 */ /* 0x002fea000b800000 */
[----:B------:R-:W-:Y:S02]  /*1990*/  LEA R0, R9, UR13, 0x3 ;  /* 0x0000000d09007c11 */ /* 0x000fe4000f8e18ff */
[----:B------:R-:W-:-:S04]  /*19a0*/  SHF.L.U32 R3, R8, 0x1f, RZ ;  /* 0x0000001f08037819 */ /* 0x000fc800000006ff */
[----:B------:R-:W1:Y:S02]  /*19b0*/  SYNCS.PHASECHK.TRANS64.TRYWAIT P0, [R0+URZ+0xe0], R3 ;  /* 0x0000e003000075a7 */ /* 0x000e6400080011ff */
[----:B-1----:R-:W-:Y:S05]  /*19c0*/  @!P0 BRA `(.L_x_24) ;  /* 0x0000007000f08947 */ /* 0x002fea0003800000 */
.L_x_124:
[----:B------:R2:W-:Y:S01]  /*19d0*/  SYNCS.ARRIVE.TRANS64.A1T0 RZ, [R0+URZ+0xd0], RZ ;  /* 0x0000d0ff00ff79a7 */ /* 0x0005e200081000ff */
[----:B------:R-:W-:-:S05]  /*19e0*/  VIADD R9, R9, 0x1 ;  /* 0x0000000109097836 */ /* 0x000fca0000000000 */
[----:B------:R-:W-:-:S04]  /*19f0*/  ISETP.NE.AND P0, PT, R9, 0x2, PT ;  /* 0x000000020900780c */ /* 0x000fc80003f05270 */
[----:B-1----:R-:W-:Y:S02]  /*1a00*/  SEL R3, RZ, 0x1, P0 ;  /* 0x00000001ff037807 */ /* 0x002fe40000000000 */
[----:B------:R-:W-:Y:S02]  /*1a10*/  SEL R9, R9, RZ, P0 ;  /* 0x000000ff09097207 */ /* 0x000fe40000000000 */
[----:B------:R-:W-:-:S07]  /*1a20*/  LOP3.LUT R8, R8, R3, RZ, 0x3c, !PT ;  /* 0x0000000308087212 */ /* 0x000fce00078e3cff */
.L_x_23:
[----:B------:R-:W-:Y:S01]  /*1a30*/  ULEA UR4, UR6, UR13, 0x3 ;  /* 0x0000000d06047291 */ /* 0x000fe2000f8e18ff */
[----:B--2---:R-:W-:Y:S01]  /*1a40*/  SHF.L.U32 R0, R12, 0x1f, RZ ;  /* 0x0000001f0c007819 */ /* 0x004fe200000006ff */
[----:B------:R-:W-:Y:S02]  /*1a50*/  UISETP.GE.U32.AND UP0, UPT, UR47, 0x7f, UPT ;  /* 0x0000007f2f00788c */ /* 0x000fe4000bf06070 */
[----:B------:R-:W-:Y:S01]  /*1a60*/  ULEA UR11, UR20, UR46, 0x7 ;  /* 0x0000002e140b7291 */ /* 0x000fe2000f8e38ff */
[----:B------:R-:W-:-:S04]  /*1a70*/  UMOV UR7, URZ ;  /* 0x000000ff00077c82 */ /* 0x000fc80008000000 */
[----:B------:R1:W2:Y:S01]  /*1a80*/  SYNCS.PHASECHK.TRANS64.TRYWAIT P0, [UR4+0x20], R0 ;  /* 0x00002000ff0075a7 */ /* 0x0002a20008001104 */
[----:B------:R-:W-:-:S04]  /*1a90*/  ULEA.HI UR4, UR16, UR16, URZ, 0x1 ;  /* 0x0000001010047291 */ /* 0x000fc8000f8f08ff */
[----:B------:R-:W-:-:S04]  /*1aa0*/  USHF.L.U32 UR4, UR4, 0x7, URZ ;  /* 0x0000000704047899 */ /* 0x000fc800080006ff */
[----:B------:R-:W-:-:S04]  /*1ab0*/  ULOP3.LUT UR35, UR4, 0xffffff00, URZ, 0xc0, !UPT ;  /* 0xffffff0004237892 */ /* 0x000fc8000f8ec0ff */
[----:B------:R-:W-:Y:S01]  /*1ac0*/  UIADD3 UR35, UPT, UPT, UR44, UR35, URZ ;  /* 0x000000232c237290 */ /* 0x000fe2000fffe0ff */
[----:B------:R-:W-:Y:S11]  /*1ad0*/  BRA.U !UP0, `(.L_x_25) ;  /* 0x0000000108c47547 */ /* 0x000ff6000b800000 */
[----:B------:R-:W-:Y:S01]  /*1ae0*/  UMOV UR16, UR43 ;  /* 0x0000002b00107c82 */ /* 0x000fe20008000000 */
[----:B------:R-:W-:Y:S01]  /*1af0*/  UMOV UR4, UR6 ;  /* 0x0000000600047c82 */ /* 0x000fe20008000000 */
[----:B------:R-:W-:-:S05]  /*1b00*/  UMOV UR34, URZ ;  /* 0x000000ff00227c82 */ /* 0x000fca0008000000 */
.L_x_31:
[----:B------:R-:W-:Y:S01]  /*1b10*/  ULEA UR33, UR4, UR13, 0x3 ;  /* 0x0000000d04217291 */ /* 0x000fe2000f8e18ff */
[----:B------:R-:W-:Y:S01]  /*1b20*/  @P3 MOV R2, 0x6000 ;  /* 0x0000600000023802 */ /* 0x000fe20000000f00 */
[----:B--234-:R-:W-:Y:S10]  /*1b30*/  @P0 BRA `(.L_x_26) ;  /* 0x00000000000c0947 */ /* 0x01cff40003800000 */
[----:B------:R-:W-:-:S04]  /*1b40*/  SHF.L.U32 R3, R12, 0x1f, RZ ;  /* 0x0000001f0c037819 */ /* 0x000fc800000006ff */
[----:B------:R-:W2:Y:S02]  /*1b50*/  SYNCS.PHASECHK.TRANS64.TRYWAIT P0, [UR33+0x20], R3 ;  /* 0x00002003ff0075a7 */ /* 0x000ea40008001121 */
[----:B--2---:R-:W-:Y:S05]  /*1b60*/  @!P0 BRA `(.L_x_27) ;  /* 0x00000070009c8947 */ /* 0x004fea0003800000 */
.L_x_26:
[----:B------:R2:W-:Y:S01]  /*1b70*/  @P3 SYNCS.ARRIVE.TRANS64 RZ, [UR33], R2 ;  /* 0x00000002ffff39a7 */ /* 0x0005e20008000021 */
[----:B------:R-:W-:Y:S02]  /*1b80*/  ULOP3.LUT UR5, UR21, 0x2, URZ, 0xfc, !UPT ;  /* 0x0000000215057892 */ /* 0x000fe4000f8efcff */
[----:B------:R-:W-:Y:S02]  /*1b90*/  UIADD3 UR16, UPT, UPT, UR16, 0x1, URZ ;  /* 0x0000000110107890 */ /* 0x000fe4000fffe0ff */
[----:B------:R-:W-:Y:S02]  /*1ba0*/  UISETP.NE.AND UP0, UPT, UR5, 0x2, UPT ;  /* 0x000000020500788c */ /* 0x000fe4000bf05270 */
[----:B------:R-:W-:-:S07]  /*1bb0*/  UISETP.NE.AND UP2, UPT, UR16, 0x1, UPT ;  /* 0x000000011000788c */ /* 0x000fce000bf45270 */
[----:B------:R-:W-:Y:S05]  /*1bc0*/  BRA.U UP0, `(.L_x_28) ;  /* 0x0000000100047547 */ /* 0x000fea000b800000 */
[----:B------:R-:W-:Y:S05]  /*1bd0*/  BPT.TRAP 0x1 ;  /* 0x000000040000795c */ /* 0x000fea0000300000 */
.L_x_28:
[----:B------:R-:W-:Y:S04]  /*1be0*/  BSSY.RECONVERGENT B0, `(.L_x_29) ;  /* 0x0000003000007945 */ /* 0x000fe80003800200 */
[----:B------:R-:W-:Y:S05]  /*1bf0*/  @!P2 BRA `(.L_x_30) ;  /* 0x000000000004a947 */ /* 0x000fea0003800000 */
[----:B------:R-:W-:Y:S05]  /*1c00*/  BPT.TRAP 0x1 ;  /* 0x000000040000795c */ /* 0x000fea0000300000 */
.L_x_30:
[----:B------:R-:W-:Y:S05]  /*1c10*/  BSYNC.RECONVERGENT B0 ;  /* 0x0000000000007941 */ /* 0x000fea0003800200 */
.L_x_29:
[----:B------:R-:W-:Y:S02]  /*1c20*/  UIADD3 UR5, UPT, UPT, UR4, 0x1, URZ ;  /* 0x0000000104057890 */ /* 0x000fe4000fffe0ff */
[----:B------:R-:W-:Y:S02]  /*1c30*/  ULEA UR32, UR4, UR28, 0xd ;  /* 0x0000001c04207291 */ /* 0x000fe4000f8e68ff */
[----:B------:R-:W-:Y:S02]  /*1c40*/  UISETP.NE.AND UP0, UPT, UR5, 0x4, UPT ;  /* 0x000000040500788c */ /* 0x000fe4000bf05270 */
[----:B------:R-:W-:Y:S02]  /*1c50*/  UIADD3 UR14, UP1, UPT, UR26, 0x80, URZ ;  /* 0x000000801a0e7890 */ /* 0x000fe4000ff3e0ff */
[----:B------:R-:W-:Y:S02]  /*1c60*/  USEL UR7, URZ, 0x1, UP0 ;  /* 0x00000001ff077887 */ /* 0x000fe40008000000 */
[----:B------:R-:W-:-:S02]  /*1c70*/  USEL UR6, UR5, URZ, UP0 ;  /* 0x000000ff05067287 */ /* 0x000fc40008000000 */
[----:B------:R-:W-:Y:S02]  /*1c80*/  ULEA UR8, UR4, UR13, 0xc ;  /* 0x0000000d04087291 */ /* 0x000fe4000f8e60ff */
[----:B------:R-:W-:Y:S01]  /*1c90*/  ULEA UR5, UR6, UR13, 0x3 ;  /* 0x0000000d06057291 */ /* 0x000fe2000f8e18ff */
[----:B------:R-:W-:Y:S01]  /*1ca0*/  LOP3.LUT R12, R12, UR7, RZ, 0x3c, !PT ;  /* 0x000000070c0c7c12 */ /* 0x000fe2000f8e3cff */
[----:B------:R-:W-:Y:S02]  /*1cb0*/  UIADD3 UR4, UP0, UPT, UR26, 0x180, URZ ;  /* 0x000001801a047890 */ /* 0x000fe4000ff1e0ff */
[----:B------:R-:W-:Y:S01]  /*1cc0*/  ULOP3.LUT UR33, UR33, 0xfefffff8, URZ, 0xc0, !UPT ;  /* 0xfefffff821217892 */ /* 0x000fe2000f8ec0ff */
[----:B-1----:R-:W-:Y:S01]  /*1cd0*/  SHF.L.U32 R0, R12, 0x1f, RZ ;  /* 0x0000001f0c007819 */ /* 0x002fe200000006ff */
[----:B------:R-:W-:Y:S02]  /*1ce0*/  UIADD3.X UR15, UPT, UPT, URZ, UR27, URZ, UP1, !UPT ;  /* 0x0000001bff0f7290 */ /* 0x000fe40008ffe4ff */
[----:B------:R-:W-:Y:S01]  /*1cf0*/  UIADD3 UR32, UPT, UPT, UR13, 0x8400, UR32 ;  /* 0x000084000d207890 */ /* 0x000fe2000fffe020 */
[----:B------:R3:W4:Y:S01]  /*1d00*/  SYNCS.PHASECHK.TRANS64.TRYWAIT P0, [UR5+0x20], R0 ;  /* 0x00002000ff0075a7 */ /* 0x0007220008001105 */
[----:B------:R-:W-:-:S02]  /*1d10*/  UPRMT UR7, URZ, 0x5410, UR24 ;  /* 0x00005410ff077896 */ /* 0x000fc40008000018 */
[----:B------:R-:W-:Y:S02]  /*1d20*/  UIADD3 UR8, UPT, UPT, UR8, 0x10400, URZ ;  /* 0x0001040008087890 */ /* 0x000fe4000fffe0ff */
[----:B------:R-:W-:Y:S01]  /*1d30*/  UIADD3.X UR5, UPT, UPT, URZ, UR27, URZ, UP0, !UPT ;  /* 0x0000001bff057290 */ /* 0x000fe200087fe4ff */
[----:B------:R-:W-:Y:S01]  /*1d40*/  UMOV UR18, 0x0 ;  /* 0x0000000000127882 */ /* 0x000fe20000000000 */
[----:B------:R-:W-:Y:S01]  /*1d50*/  UMOV UR19, 0x10000000 ;  /* 0x1000000000137882 */ /* 0x000fe20000000000 */
[----:B------:R-:W-:Y:S01]  /*1d60*/  UMOV UR10, UR34 ;  /* 0x00000022000a7c82 */ /* 0x000fe20008000000 */
[----:B------:R-:W-:Y:S01]  /*1d70*/  UMOV UR12, UR36 ;  /* 0x00000024000c7c82 */ /* 0x000fe20008000000 */
[----:B------:R-:W-:Y:S01]  /*1d80*/  UMOV UR9, UR33 ;  /* 0x0000002100097c82 */ /* 0x000fe20008000000 */
[----:B------:R1:W-:Y:S03]  /*1d90*/  UTMALDG.3D.MULTICAST.2CTA [UR32], [UR14], UR7, desc[UR18] ;  /* 0x000012200e0073b4 */ /* 0x0003e60008211807 */
[----:B------:R2:W-:Y:S01]  /*1da0*/  UTMALDG.3D.2CTA [UR8], [UR4], desc[UR18] ;  /* 0x00001208040075b4 */ /* 0x0005e20008211000 */
[----:B-1----:R-:W-:Y:S01]  /*1db0*/  UIADD3 UR34, UPT, UPT, UR34, 0x40, URZ ;  /* 0x0000004022227890 */ /* 0x002fe2000fffe0ff */
[----:B------:R-:W-:Y:S01]  /*1dc0*/  UMOV UR7, UR29 ;  /* 0x0000001d00077c82 */ /* 0x000fe20008000000 */
[----:B--2---:R-:W-:Y:S01]  /*1dd0*/  UMOV UR4, UR6 ;  /* 0x0000000600047c82 */ /* 0x004fe20008000000 */
[----:B------:R-:W-:Y:S09]  /*1de0*/  BRA.U UP2, `(.L_x_31) ;  /* 0xfffffffd02487547 */ /* 0x000ff2000b83ffff */
.L_x_25:
[----:B------:R-:W-:Y:S01]  /*1df0*/  ULEA UR4, UR6, UR13, 0x3 ;  /* 0x0000000d06047291 */ /* 0x000fe2000f8e18ff */
[----:B-1-3--:R-:W-:Y:S01]  /*1e00*/  SHF.L.U32 R0, R12, 0x1f, RZ ;  /* 0x0000001f0c007819 */ /* 0x00afe200000006ff */
[----:B------:R-:W-:Y:S01]  /*1e10*/  @!P1 SYNCS.ARRIVE.TRANS64.A1T0 RZ, [UR13+0x68], RZ ;  /* 0x000068ffffff99a7 */ /* 0x000fe2000810000d */
[----:B------:R-:W-:-:S06]  /*1e20*/  UISETP.GT.AND UP0, UPT, UR41, UR40, UPT ;  /* 0x000000282900728c */ /* 0x000fcc000bf04270 */
[----:B--2-4-:R1:W2:Y:S03]  /*1e30*/  SYNCS.PHASECHK.TRANS64.TRYWAIT P0, [UR4+0x20], R0 ;  /* 0x00002000ff0075a7 */ /* 0x0142a60008001104 */
[----:B------:R-:W-:Y:S05]  /*1e40*/  BRA.U !UP0, `(.L_x_32) ;  /* 0x0000000108c07547 */ /* 0x000fea000b800000 */
[----:B------:R-:W-:Y:S01]  /*1e50*/  UIADD3 UR25, UPT, UPT, UR45, UR7, URZ ;  /* 0x000000072d197290 */ /* 0x000fe2000fffe0ff */
[----:B------:R-:W-:-:S11]  /*1e60*/  UMOV UR4, UR6 ;  /* 0x0000000600047c82 */ /* 0x000fd60008000000 */
.L_x_38:
[----:B------:R-:W-:Y:S01]  /*1e70*/  ULEA UR17, UR4, UR13, 0x3 ;  /* 0x0000000d04117291 */ /* 0x000fe2000f8e18ff */
[----:B--2---:R-:W-:Y:S01]  /*1e80*/  @P3 MOV R2, 0x6000 ;  /* 0x0000600000023802 */ /* 0x004fe20000000f00 */
[----:B--2-4-:R-:W-:Y:S10]  /*1e90*/  @P0 BRA `(.L_x_33) ;  /* 0x00000000000c0947 */ /* 0x014ff40003800000 */
[----:B------:R-:W-:-:S04]  /*1ea0*/  SHF.L.U32 R3, R12, 0x1f, RZ ;  /* 0x0000001f0c037819 */ /* 0x000fc800000006ff */
[----:B------:R-:W2:Y:S02]  /*1eb0*/  SYNCS.PHASECHK.TRANS64.TRYWAIT P0, [UR17+0x20], R3 ;  /* 0x00002003ff0075a7 */ /* 0x000ea40008001111 */
[----:B--2---:R-:W-:Y:S05]  /*1ec0*/  @!P0 BRA `(.L_x_34) ;  /* 0x0000006c00dc8947 */ /* 0x004fea0003800000 */
.L_x_33:
[----:B------:R2:W-:Y:S01]  /*1ed0*/  @P3 SYNCS.ARRIVE.TRANS64 RZ, [UR17], R2 ;  /* 0x00000002ffff39a7 */ /* 0x0005e20008000011 */
[----:B------:R-:W-:-:S04]  /*1ee0*/  ULOP3.LUT UR5, UR21, 0x2, URZ, 0xfc, !UPT ;  /* 0x0000000215057892 */ /* 0x000fc8000f8efcff */
[----:B------:R-:W-:-:S09]  /*1ef0*/  UISETP.NE.AND UP0, UPT, UR5, 0x2, UPT ;  /* 0x000000020500788c */ /* 0x000fd2000bf05270 */
[----:B------:R-:W-:Y:S05]  /*1f00*/  BRA.U UP0, `(.L_x_35) ;  /* 0x0000000100047547 */ /* 0x000fea000b800000 */
[----:B------:R-:W-:Y:S05]  /*1f10*/  BPT.TRAP 0x1 ;  /* 0x000000040000795c */ /* 0x000fea0000300000 */
.L_x_35:
[----:B------:R-:W-:Y:S04]  /*1f20*/  BSSY.RECONVERGENT B0, `(.L_x_36) ;  /* 0x0000003000007945 */ /* 0x000fe80003800200 */
[----:B------:R-:W-:Y:S05]  /*1f30*/  @!P2 BRA `(.L_x_37) ;  /* 0x000000000004a947 */ /* 0x000fea0003800000 */
[----:B------:R-:W-:Y:S05]  /*1f40*/  BPT.TRAP 0x1 ;  /* 0x000000040000795c */ /* 0x000fea0000300000 */
.L_x_37:
[----:B------:R-:W-:Y:S05]  /*1f50*/  BSYNC.RECONVERGENT B0 ;  /* 0x0000000000007941 */ /* 0x000fea0003800200 */
.L_x_36:
[----:B------:R-:W-:Y:S02]  /*1f60*/  UIADD3 UR5, UPT, UPT, UR4, 0x1, URZ ;  /* 0x0000000104057890 */ /* 0x000fe4000fffe0ff */
[----:B------:R-:W-:Y:S02]  /*1f70*/  UIADD3 UR14, UP1, UPT, UR26, 0x80, URZ ;  /* 0x000000801a0e7890 */ /* 0x000fe4000ff3e0ff */
[----:B------:R-:W-:Y:S02]  /*1f80*/  UISETP.NE.AND UP0, UPT, UR5, 0x4, UPT ;  /* 0x000000040500788c */ /* 0x000fe4000bf05270 */
[----:B------:R-:W-:Y:S02]  /*1f90*/  ULEA UR16, UR4, UR30, 0xd ;  /* 0x0000001e04107291 */ /* 0x000fe4000f8e68ff */
[----:B------:R-:W-:Y:S02]  /*1fa0*/  USEL UR8, URZ, 0x1, UP0 ;  /* 0x00000001ff087887 */ /* 0x000fe40008000000 */
[----:B------:R-:W-:-:S02]  /*1fb0*/  USEL UR6, UR5, URZ, UP0 ;  /* 0x000000ff05067287 */ /* 0x000fc40008000000 */
[----:B------:R-:W-:Y:S02]  /*1fc0*/  UIADD3 UR22, UP0, UPT, UR26, 0x180, URZ ;  /* 0x000001801a167890 */ /* 0x000fe4000ff1e0ff */
[----:B------:R-:W-:Y:S01]  /*1fd0*/  LOP3.LUT R12, R12, UR8, RZ, 0x3c, !PT ;  /* 0x000000080c0c7c12 */ /* 0x000fe2000f8e3cff */
[----:B------:R-:W-:Y:S02]  /*1fe0*/  ULEA UR8, UR4, UR13, 0xc ;  /* 0x0000000d04087291 */ /* 0x000fe4000f8e60ff */
[----:B------:R-:W-:Y:S01]  /*1ff0*/  ULEA UR5, UR6, UR13, 0x3 ;  /* 0x0000000d06057291 */ /* 0x000fe2000f8e18ff */
[----:B-1----:R-:W-:Y:S01]  /*2000*/  SHF.L.U32 R0, R12, 0x1f, RZ ;  /* 0x0000001f0c007819 */ /* 0x002fe200000006ff */
[----:B------:R-:W-:Y:S02]  /*2010*/  USHF.L.U32 UR18, UR7, 0x6, URZ ;  /* 0x0000000607127899 */ /* 0x000fe400080006ff */
[----:B------:R-:W-:Y:S02]  /*2020*/  ULOP3.LUT UR17, UR17, 0xfefffff8, URZ, 0xc0, !UPT ;  /* 0xfefffff811117892 */ /* 0x000fe4000f8ec0ff */
[----:B------:R-:W-:-:S02]  /*2030*/  UIADD3.X UR15, UPT, UPT, URZ, UR27, URZ, UP1, !UPT ;  /* 0x0000001bff0f7290 */ /* 0x000fc40008ffe4ff */
[----:B------:R-:W-:Y:S01]  /*2040*/  UPRMT UR4, URZ, 0x5410, UR24 ;  /* 0x00005410ff047896 */ /* 0x000fe20008000018 */
[----:B------:R3:W4:Y:S01]  /*2050*/  SYNCS.PHASECHK.TRANS64.TRYWAIT P0, [UR5+0x20], R0 ;  /* 0x00002000ff0075a7 */ /* 0x0007220008001105 */
[----:B------:R-:W-:Y:S02]  /*2060*/  UIADD3 UR8, UPT, UPT, UR8, 0x10400, URZ ;  /* 0x0001040008087890 */ /* 0x000fe4000fffe0ff */
[----:B------:R-:W-:Y:S01]  /*2070*/  UIADD3.X UR23, UPT, UPT, URZ, UR27, URZ, UP0, !UPT ;  /* 0x0000001bff177290 */ /* 0x000fe200087fe4ff */
[----:B------:R-:W-:Y:S01]  /*2080*/  UMOV UR32, 0x0 ;  /* 0x0000000000207882 */ /* 0x000fe20000000000 */
[----:B------:R-:W-:Y:S01]  /*2090*/  UMOV UR33, 0x10000000 ;  /* 0x1000000000217882 */ /* 0x000fe20000000000 */
[----:B------:R-:W-:Y:S01]  /*20a0*/  UMOV UR19, UR35 ;  /* 0x0000002300137c82 */ /* 0x000fe20008000000 */
[----:B------:R-:W-:Y:S01]  /*20b0*/  UMOV UR20, UR36 ;  /* 0x0000002400147c82 */ /* 0x000fe20008000000 */
[----:B------:R-:W-:Y:S01]  /*20c0*/  UMOV UR12, UR36 ;  /* 0x00000024000c7c82 */ /* 0x000fe20008000000 */
[----:B------:R-:W-:Y:S01]  /*20d0*/  UMOV UR9, UR17 ;  /* 0x0000001100097c82 */ /* 0x000fe20008000000 */
[----:B------:R-:W-:Y:S01]  /*20e0*/  UMOV UR10, UR18 ;  /* 0x00000012000a7c82 */ /* 0x000fe20008000000 */
[----:B------:R1:W-:Y:S01]  /*20f0*/  UTMALDG.3D.MULTICAST.2CTA [UR16], [UR14], UR4, desc[UR32] ;  /* 0x000020100e0073b4 */ /* 0x0003e20008211804 */
[----:B------:R-:W-:-:S04]  /*2100*/  UIADD3 UR7, UPT, UPT, UR7, 0x1, URZ ;  /* 0x0000000107077890 */ /* 0x000fc8000fffe0ff */
[----:B------:R-:W-:Y:S01]  /*2110*/  UISETP.NE.AND UP0, UPT, UR7, UR25, UPT ;  /* 0x000000190700728c */ /* 0x000fe2000bf05270 */
[----:B------:R3:W-:Y:S01]  /*2120*/  UTMALDG.3D.2CTA [UR8], [UR22], desc[UR32] ;  /* 0x00002008160075b4 */ /* 0x0007e20008211000 */
[----:B-1----:R-:W-:-:S07]  /*2130*/  UMOV UR4, UR6 ;  /* 0x0000000600047c82 */ /* 0x002fce0008000000 */
[----:B---3--:R-:W-:Y:S05]  /*2140*/  BRA.U UP0, `(.L_x_38) ;  /* 0xfffffffd00487547 */ /* 0x008fea000b83ffff */
.L_x_32:
[C---:B------:R-:W-:Y:S01]  /*2150*/  LEA R3, R11.reuse, UR13, 0x3 ;  /* 0x0000000d0b037c11 */ /* 0x040fe2000f8e18ff */
[----:B------:R-:W-:Y:S01]  /*2160*/  NOP ;  /* 0x0000000000007918 */ /* 0x000fe20000000000 */
[----:B-1----:R-:W-:Y:S02]  /*2170*/  SHF.L.U32 R0, R10, 0x1f, RZ ;  /* 0x0000001f0a007819 */ /* 0x002fe400000006ff */
[----:B------:R-:W-:Y:S02]  /*2180*/  LEA R5, R11, UR13, 0x4 ;  /* 0x0000000d0b057c11 */ /* 0x000fe4000f8e20ff */
[----:B--2-4-:R-:W1:Y:S02]  /*2190*/  SYNCS.PHASECHK.TRANS64.TRYWAIT P0, [R3+URZ+0x70], R0 ;  /* 0x00007000030075a7 */ /* 0x014e6400080011ff */
[----:B-1----:R-:W-:Y:S05]  /*21a0*/  @!P0 BRA `(.L_x_39) ;  /* 0x0000006c003c8947 */ /* 0x002fea0003800000 */
.L_x_127:
[----:B------:R-:W2:Y:S01]  /*21b0*/  LDS.128 R4, [R5+0x100] ;  /* 0x0001000005047984 */ /* 0x000ea20000000c00 */
[----:B------:R-:W-:Y:S01]  /*21c0*/  UISETP.GE.AND UP0, UPT, UR42, 0x1, UPT ;  /* 0x000000012a00788c */ /* 0x000fe2000bf06270 */
[----:B------:R-:W-:Y:S01]  /*21d0*/  @!PT LDS RZ, [RZ] ;  /* 0x00000000fffff984 */ /* 0x000fe20000000800 */
[----:B------:R-:W-:Y:S01]  /*21e0*/  @!PT LDS RZ, [RZ] ;  /* 0x00000000fffff984 */ /* 0x000fe20000000800 */
[----:B------:R-:W-:Y:S01]  /*21f0*/  @!PT LDS RZ, [RZ] ;  /* 0x00000000fffff984 */ /* 0x000fe20000000800 */
[----:B------:R-:W-:Y:S01]  /*2200*/  @!PT LDS RZ, [RZ] ;  /* 0x00000000fffff984 */ /* 0x000fe20000000800 */
[----:B------:R3:W-:Y:S06]  /*2210*/  MEMBAR.ALL.CTA ;  /* 0x0000000000007992 */ /* 0x0007ec0000008000 */
[----:B---3--:R-:W3:Y:S01]  /*2220*/  FENCE.VIEW.ASYNC.S ;  /* 0x00000000000073c6 */ /* 0x008ee20000000000 */
[----:B--2---:R-:W-:-:S13]  /*2230*/  LOP3.LUT P0, RZ, R6, 0x1, RZ, 0xc0, !PT ;  /* 0x0000000106ff7812 */ /* 0x004fda000780c0ff */
[----:B---3--:R-:W-:Y:S01]  /*2240*/  VOTEU.ANY UP1, P0 ;  /* 0x0000000000ff7886 */ /* 0x008fe20000020100 */
[----:B------:R-:W-:-:S13]  /*2250*/  PLOP3.LUT P0, PT, PT, PT, UP1, 0x80, 0x8 ;  /* 0x000000000008781c */ /* 0x000fda0003f0f018 */
[----:B-1----:R-:W-:Y:S02]  /*2260*/  @P0 LOP3.LUT R0, R5, 0xffff, RZ, 0xc0, !PT ;  /* 0x0000ffff05000812 */ /* 0x002fe400078ec0ff */
[----:B------:R-:W-:Y:S02]  /*2270*/  @P0 MOV R2, R4 ;  /* 0x0000000400020202 */ /* 0x000fe40000000f00 */
[----:B------:R-:W-:Y:S01]  /*2280*/  @P0 R2UR UR5, R0 ;  /* 0x00000000000502ca */ /* 0x000fe200000e0000 */
[----:B------:R-:W-:Y:S01]  /*2290*/  VIADD R0, R3, 0x80 ;  /* 0x0000008003007836 */ /* 0x000fe20000000000 */
[----:B------:R-:W-:Y:S02]  /*22a0*/  @P0 SHF.R.U32.HI R4, RZ, 0x10, R5 ;  /* 0x00000010ff040819 */ /* 0x000fe40000011605 */
[----:B------:R-:W-:Y:S02]  /*22b0*/  @P0 R2UR UR7, R2 ;  /* 0x00000000020702ca */ /* 0x000fe400000e0000 */
[----:B------:R-:W-:-:S02]  /*22c0*/  PRMT R0, RZ, 0x654, R0 ;  /* 0x00000654ff007816 */ /* 0x000fc40000000000 */
[----:B------:R-:W-:Y:S02]  /*22d0*/  @P0 R2UR UR4, R4 ;  /* 0x00000000040402ca */ /* 0x000fe400000e0000 */
[----:B------:R1:W-:Y:S03]  /*22e0*/  SYNCS.ARRIVE.TRANS64.RED.A1T0 RZ, [R0+URZ], RZ ;  /* 0x000000ff00ff79a7 */ /* 0x0003e600081004ff */
[----:B------:R-:W-:-:S04]  /*22f0*/  @UP1 UMOV UR31, UR5 ;  /* 0x00000005001f1c82 */ /* 0x000fc80008000000 */
[----:B------:R-:W-:-:S04]  /*2300*/  @UP1 UMOV UR37, UR7 ;  /* 0x0000000700251c82 */ /* 0x000fc80008000000 */
[----:B------:R-:W-:Y:S01]  /*2310*/  @UP1 UMOV UR36, UR4 ;  /* 0x0000000400241c82 */ /* 0x000fe20008000000 */
[----:B------:R-:W-:Y:S05]  /*2320*/  BRA.U !UP0, `(.L_x_40) ;  /* 0x0000000108d47547 */ /* 0x000fea000b800000 */
[----:B------:R-:W2:Y:S01]  /*2330*/  LDCU.128 UR16, c[0x0][0xb10] ;  /* 0x00016200ff1077ac */ /* 0x000ea20008000c00 */
[----:B------:R-:W3:Y:S01]  /*2340*/  LDCU UR12, c[0x0][0xb20] ;  /* 0x00016400ff0c77ac */ /* 0x000ee20008000800 */
[----:B------:R-:W4:Y:S01]  /*2350*/  LDCU UR20, c[0x0][0xb0c] ;  /* 0x00016180ff1477ac */ /* 0x000f220008000800 */
[----:B------:R-:W1:Y:S01]  /*2360*/  LDCU.64 UR8, c[0x0][0xb28] ;  /* 0x00016500ff0877ac */ /* 0x000e620008000a00 */
[----:B------:R-:W-:Y:S02]  /*2370*/  UISETP.NE.AND UP3, UPT, UR42, 0x1, UPT ;  /* 0x000000012a00788c */ /* 0x000fe4000bf65270 */
[----:B--2---:R-:W-:Y:S02]  /*2380*/  UIMAD.WIDE.U32 UR10, UR38, UR19, URZ ;  /* 0x00000013260a72a5 */ /* 0x004fe4000f8e00ff */
[----:B------:R-:W-:Y:S02]  /*2390*/  UIMAD.WIDE.U32 UR4, UR39, UR16, URZ ;  /* 0x00000010270472a5 */ /* 0x000fe4000f8e00ff */
[----:B------:R-:W-:-:S02]  /*23a0*/  UISETP.NE.AND UP0, UPT, UR18, 0x1, UPT ;  /* 0x000000011200788c */ /* 0x000fc4000bf05270 */
[----:B------:R-:W-:Y:S01]  /*23b0*/  UIMAD.WIDE.U32 UR22, UR31, UR19, URZ ;  /* 0x000000131f1672a5 */ /* 0x000fe2000f8e00ff */
[----:B------:R-:W-:Y:S02]  /*23c0*/  UMOV UR10, UR11 ;  /* 0x0000000b000a7c82 */ /* 0x000fe40008000000 */
[----:B------:R-:W-:Y:S01]  /*23d0*/  UMOV UR4, UR5 ;  /* 0x0000000500047c82 */ /* 0x000fe20008000000 */
[----:B---3--:R-:W-:Y:S02]  /*23e0*/  USHF.R.U32.HI UR10, URZ, UR12, UR10 ;  /* 0x0000000cff0a7299 */ /* 0x008fe4000801160a */
[----:B----4-:R-:W-:Y:S02]  /*23f0*/  UISETP.NE.AND UP2, UPT, UR20, 0x1, UPT ;  /* 0x000000011400788c */ /* 0x010fe4000bf45270 */
[----:B------:R-:W-:Y:S02]  /*2400*/  USHF.R.U32.HI UR4, URZ, UR17, UR4 ;  /* 0x00000011ff047299 */ /* 0x000fe40008011604 */
[----:B------:R-:W-:-:S02]  /*2410*/  USEL UR5, UR38, UR10, !UP0 ;  /* 0x0000000a26057287 */ /* 0x000fc4000c000000 */
[----:B------:R-:W-:Y:S02]  /*2420*/  USEL UR7, UR39, UR4, !UP2 ;  /* 0x0000000427077287 */ /* 0x000fe4000d000000 */
[----:B-1----:R-:W-:Y:S01]  /*2430*/  UIMAD.WIDE.U32 UR10, UR5, UR8, URZ ;  /* 0x00000008050a72a5 */ /* 0x002fe2000f8e00ff */
[----:B------:R-:W-:Y:S01]  /*2440*/  UMOV UR4, UR23 ;  /* 0x0000001700047c82 */ /* 0x000fe20008000000 */
[----:B------:R-:W-:Y:S02]  /*2450*/  UIMAD.WIDE.U32 UR14, UR37, UR16, URZ ;  /* 0x00000010250e72a5 */ /* 0x000fe4000f8e00ff */
[----:B------:R-:W-:-:S03]  /*2460*/  UIMAD.WIDE.U32 UR22, UR7, UR8, URZ ;  /* 0x00000008071672a5 */ /* 0x000fc6000f8e00ff */
[----:B------:R-:W-:Y:S01]  /*2470*/  UMOV UR10, UR11 ;  /* 0x0000000b000a7c82 */ /* 0x000fe20008000000 */
[----:B------:R-:W-:Y:S02]  /*2480*/  USHF.R.U32.HI UR4, URZ, UR12, UR4 ;  /* 0x0000000cff047299 */ /* 0x000fe40008011604 */
[----:B------:R-:W-:Y:S01]  /*2490*/  @UP3 USHF.R.U32.HI UR5, URZ, UR9, UR10 ;  /* 0x00000009ff053299 */ /* 0x000fe2000801160a */
[----:B------:R-:W-:Y:S01]  /*24a0*/  UMOV UR14, UR15 ;  /* 0x0000000f000e7c82 */ /* 0x000fe20008000000 */
[----:B------:R-:W-:Y:S01]  /*24b0*/  UMOV UR22, UR23 ;  /* 0x0000001700167c82 */ /* 0x000fe20008000000 */
[----:B------:R-:W-:Y:S02]  /*24c0*/  USHF.R.U32.HI UR17, URZ, UR17, UR14 ;  /* 0x00000011ff117299 */ /* 0x000fe4000801160e */
[----:B------:R-:W-:Y:S02]  /*24d0*/  USEL UR4, UR31, UR4, !UP0 ;  /* 0x000000041f047287 */ /* 0x000fe4000c000000 */
[----:B------:R-:W-:-:S02]  /*24e0*/  @UP3 USHF.R.U32.HI UR7, URZ, UR9, UR22 ;  /* 0x00000009ff073299 */ /* 0x000fc40008011616 */
[----:B------:R-:W-:Y:S02]  /*24f0*/  UIMAD UR10, UR42, UR5, URZ ;  /* 0x000000052a0a72a4 */ /* 0x000fe4000f8e02ff */
[----:B------:R-:W-:Y:S02]  /*2500*/  USEL UR5, UR37, UR17, !UP2 ;  /* 0x0000001125057287 */ /* 0x000fe4000d000000 */
[----:B------:R-:W-:Y:S02]  /*2510*/  UIMAD UR12, UR42, UR7, URZ ;  /* 0x000000072a0c72a4 */ /* 0x000fe4000f8e02ff */
[----:B------:R-:W-:Y:S02]  /*2520*/  UISETP.GE.AND UP0, UPT, UR4, UR10, UPT ;  /* 0x0000000a0400728c */ /* 0x000fe4000bf06270 */
[----:B------:R-:W-:Y:S02]  /*2530*/  UIMAD.WIDE.U32 UR10, UR4, UR8, URZ ;  /* 0x00000008040a72a5 */ /* 0x000fe4000f8e00ff */
[----:B------:R-:W-:-:S02]  /*2540*/  UISETP.GE.OR UP0, UPT, UR5, UR12, UP0 ;  /* 0x0000000c0500728c */ /* 0x000fc40008706670 */
[----:B------:R-:W-:Y:S02]  /*2550*/  UIMAD.WIDE.U32 UR14, UR5, UR8, URZ ;  /* 0x00000008050e72a5 */ /* 0x000fe4000f8e00ff */
[----:B------:R-:W-:Y:S01]  /*2560*/  UIADD3 UR12, UPT, UPT, -UR5, URZ, URZ ;  /* 0x000000ff050c7290 */ /* 0x000fe2000fffe1ff */
[----:B------:R-:W-:Y:S01]  /*2570*/  UMOV UR10, UR11 ;  /* 0x0000000b000a7c82 */ /* 0x000fe20008000000 */
[----:B------:R-:W-:Y:S02]  /*2580*/  UIADD3 UR11, UPT, UPT, -UR4, URZ, URZ ;  /* 0x000000ff040b7290 */ /* 0x000fe4000fffe1ff */
[----:B------:R-:W-:-:S03]  /*2590*/  USHF.R.U32.HI UR10, URZ, UR9, UR10 ;  /* 0x00000009ff0a7299 */ /* 0x000fc6000801160a */
[----:B------:R-:W-:Y:S01]  /*25a0*/  @!UP0 UMOV UR8, UR15 ;  /* 0x0000000f00088c82 */ /* 0x000fe20008000000 */
[----:B------:R-:W-:Y:S02]  /*25b0*/  UIMAD UR11, UR18, UR11, UR31 ;  /* 0x0000000b120b72a4 */ /* 0x000fe4000f8e021f */
[----:B------:R-:W-:Y:S02]  /*25c0*/  USEL UR10, UR4, UR10, !UP3 ;  /* 0x0000000a040a7287 */ /* 0x000fe4000d800000 */
[----:B------:R-:W-:Y:S02]  /*25d0*/  @!UP0 USHF.R.U32.HI UR8, URZ, UR9, UR8 ;  /* 0x00000009ff088299 */ /* 0x000fe40008011608 */
[----:B------:R-:W-:Y:S02]  /*25e0*/  UIADD3 UR9, UPT, UPT, -UR10, URZ, URZ ;  /* 0x000000ff0a097290 */ /* 0x000fe4000fffe1ff */
[----:B------:R-:W-:Y:S02]  /*25f0*/  @!UP0 USEL UR8, UR5, UR8, !UP3 ;  /* 0x0000000805088287 */ /* 0x000fe4000d800000 */
[----:B------:R-:W-:-:S02]  /*2600*/  UIMAD UR9, UR42, UR9, UR4 ;  /* 0x000000092a0972a4 */ /* 0x000fc4000f8e0204 */
[----:B------:R-:W-:Y:S02]  /*2610*/  @!UP0 UIADD3 UR10, UPT, UPT, UR10, -UR8, URZ ;  /* 0x800000080a0a8290 */ /* 0x000fe4000fffe0ff */
[----:B------:R-:W-:Y:S02]  /*2620*/  @!UP0 UIMAD UR8, UR9, UR7, UR8 ;  /* 0x00000007090882a4 */ /* 0x000fe4000f8e0208 */
[----:B------:R-:W-:Y:S02]  /*2630*/  @!UP0 UIMAD UR4, UR42, UR10, UR5 ;  /* 0x0000000a2a0482a4 */ /* 0x000fe4000f8e0205 */
[----:B------:R-:W-:Y:S02]  /*2640*/  UIMAD UR7, UR20, UR12, UR37 ;  /* 0x0000000c140772a4 */ /* 0x000fe4000f8e0225 */
[----:B------:R-:W-:Y:S01]  /*2650*/  UIMAD UR31, UR4, UR18, UR11 ;  /* 0x00000012041f72a4 */ /* 0x000fe2000f8e020b */
[----:B------:R-:W-:Y:S02]  /*2660*/  @!UP0 UMOV UR5, UR8 ;  /* 0x0000000800058c82 */ /* 0x000fe40008000000 */
[----:B------:R-:W-:-:S12]  /*2670*/  UIMAD UR37, UR5, UR20, UR7 ;  /* 0x00000014052572a4 */ /* 0x000fd8000f8e0207 */
.L_x_40:
[----:B------:R-:W2:Y:S02]  /*2680*/  LDCU UR4, c[0x0][0xb30] ;  /* 0x00016600ff0477ac */ /* 0x000ea40008000800 */
[----:B--2---:R-:W-:-:S09]  /*2690*/  UISETP.NE.AND UP0, UPT, UR4, 0x1, UPT ;  /* 0x000000010400788c */ /* 0x004fd2000bf05270 */
[----:B------:R-:W-:Y:S05]  /*26a0*/  BRA.U UP0, `(.L_x_41) ;  /* 0x0000000100447547 */ /* 0x000fea000b800000 */
[----:B------:R-:W2:Y:S01]  /*26b0*/  LDCU.128 UR16, c[0x0][0xb10] ;  /* 0x00016200ff1077ac */ /* 0x000ea20008000c00 */
[----:B------:R-:W3:Y:S01]  /*26c0*/  LDCU UR10, c[0x0][0xb0c] ;  /* 0x00016180ff0a77ac */ /* 0x000ee20008000800 */
[----:B------:R-:W4:Y:S01]  /*26d0*/  LDCU UR7, c[0x0][0xb20] ;  /* 0x00016400ff0777ac */ /* 0x000f220008000800 */
[----:B--2---:R-:W-:Y:S02]  /*26e0*/  UIMAD.WIDE.U32 UR8, UR37, UR16, URZ ;  /* 0x00000010250872a5 */ /* 0x004fe4000f8e00ff */
[----:B------:R-:W-:Y:S02]  /*26f0*/  UIMAD.WIDE.U32 UR4, UR31, UR19, URZ ;  /* 0x000000131f0472a5 */ /* 0x000fe4000f8e00ff */
[----:B---3--:R-:W-:Y:S02]  /*2700*/  UISETP.NE.AND UP2, UPT, UR10, 0x1, UPT ;  /* 0x000000010a00788c */ /* 0x008fe4000bf45270 */
[----:B------:R-:W-:Y:S01]  /*2710*/  UISETP.NE.AND UP0, UPT, UR18, 0x1, UPT ;  /* 0x000000011200788c */ /* 0x000fe2000bf05270 */
[----:B------:R-:W-:-:S02]  /*2720*/  UMOV UR8, UR9 ;  /* 0x0000000900087c82 */ /* 0x000fc40008000000 */
[----:B------:R-:W-:Y:S01]  /*2730*/  UMOV UR4, UR5 ;  /* 0x0000000500047c82 */ /* 0x000fe20008000000 */
[----:B------:R-:W-:Y:S02]  /*2740*/  USHF.R.U32.HI UR17, URZ, UR17, UR8 ;  /* 0x00000011ff117299 */ /* 0x000fe40008011608 */
[----:B----4-:R-:W-:Y:S02]  /*2750*/  USHF.R.U32.HI UR4, URZ, UR7, UR4 ;  /* 0x00000007ff047299 */ /* 0x010fe40008011604 */
[----:B------:R-:W-:Y:S02]  /*2760*/  USEL UR5, UR37, UR17, !UP2 ;  /* 0x0000001125057287 */ /* 0x000fe4000d000000 */
[----:B------:R-:W-:-:S04]  /*2770*/  USEL UR4, UR31, UR4, !UP0 ;  /* 0x000000041f047287 */ /* 0x000fc8000c000000 */
[----:B------:R-:W-:Y:S02]  /*2780*/  UIADD3 UR7, UPT, UPT, UR5, -UR4, URZ ;  /* 0x8000000405077290 */ /* 0x000fe4000fffe0ff */
[----:B------:R-:W-:Y:S02]  /*2790*/  UIADD3 UR4, UPT, UPT, -UR5, UR4, URZ ;  /* 0x0000000405047290 */ /* 0x000fe4000fffe1ff */
[----:B------:R-:W-:Y:S02]  /*27a0*/  UIMAD UR31, UR7, UR18, UR31 ;  /* 0x00000012071f72a4 */ /* 0x000fe4000f8e021f */
[----:B------:R-:W-:-:S12]  /*27b0*/  UIMAD UR37, UR4, UR10, UR37 ;  /* 0x0000000a042572a4 */ /* 0x000fd8000f8e0225 */
.L_x_41:
[----:B------:R-:W-:Y:S01]  /*27c0*/  VIADD R11, R11, 0x1 ;  /* 0x000000010b0b7836 */ /* 0x000fe20000000000 */
[----:B------:R-:W-:Y:S01]  /*27d0*/  PLOP3.LUT P1, PT, PT, PT, PT, 0x80, 0x8 ;  /* 0x000000000008781c */ /* 0x000fe20003f2f070 */
[----:B------:R-:W-:Y:S02]  /*27e0*/  UIADD3 UR16, UPT, UPT, UR37, UR62, URZ ;  /* 0x0000003e25107290 */ /* 0x000fe4000fffe0ff */
[----:B------:R-:W-:Y:S01]  /*27f0*/  UIADD3 UR20, UPT, UPT, UR31, UR59, URZ ;  /* 0x0000003b1f147290 */ /* 0x000fe2000fffe0ff */
[----:B------:R-:W-:-:S04]  /*2800*/  ISETP.NE.AND P0, PT, R11, 0x2, PT ;  /* 0x000000020b00780c */ /* 0x000fc80003f05270 */
[----:B------:R-:W-:Y:S02]  /*2810*/  SEL R3, RZ, 0x1, P0 ;  /* 0x00000001ff037807 */ /* 0x000fe40000000000 */
[----:B------:R-:W-:Y:S02]  /*2820*/  SEL R11, R11, RZ, P0 ;  /* 0x000000ff0b0b7207 */ /* 0x000fe40000000000 */
[----:B------:R-:W-:Y:S01]  /*2830*/  LOP3.LUT R10, R10, R3, RZ, 0x3c, !PT ;  /* 0x000000030a0a7212 */ /* 0x000fe200078e3cff */
[----:B------:R-:W-:Y:S06]  /*2840*/  BRA.U UP1, `(.L_x_42) ;  /* 0xfffffff101487547 */ /* 0x000fec000b83ffff */
[----:B------:R-:W-:Y:S01]  /*2850*/  UIADD3 UR13, UPT, UPT, UR13, 0x20, URZ ;  /* 0x000000200d0d7890 */ /* 0x000fe2000fffe0ff */
[----:B------:R-:W-:-:S03]  /*2860*/  SHF.L.U32 R3, R12, 0x1f, RZ ;  /* 0x0000001f0c037819 */ /* 0x000fc600000006ff */
[----:B------:R-:W-:-:S09]  /*2870*/  ULEA UR4, UR6, UR13, 0x3 ;  /* 0x0000000d06047291 */ /* 0x000fd2000f8e18ff */
[----:B------:R-:W2:Y:S02]  /*2880*/  SYNCS.PHASECHK.TRANS64.TRYWAIT P0, [UR4], R3 ;  /* 0x00000003ff0075a7 */ /* 0x000ea40008001104 */
[----:B--2---:R-:W-:Y:S05]  /*2890*/  @!P0 BRA `(.L_x_43) ;  /* 0x0000006400948947 */ /* 0x004fea0003800000 */
.L_x_129:
[----:B------:R-:W-:-:S04]  /*28a0*/  UIADD3 UR4, UPT, UPT, UR6, 0x1, URZ ;  /* 0x0000000106047890 */ /* 0x000fc8000fffe0ff */
[----:B------:R-:W-:-:S04]  /*28b0*/  UISETP.NE.AND UP0, UPT, UR4, 0x4, UPT ;  /* 0x000000040400788c */ /* 0x000fc8000bf05270 */
[----:B------:R-:W-:Y:S02]  /*28c0*/  USEL UR6, URZ, 0x1, UP0 ;  /* 0x00000001ff067887 */ /* 0x000fe40008000000 */
[----:B------:R-:W-:-:S04]  /*28d0*/  USEL UR4, UR4, URZ, UP0 ;  /* 0x000000ff04047287 */ /* 0x000fc80008000000 */
[----:B------:R-:W-:Y:S01]  /*28e0*/  ULEA UR5, UR4, UR13, 0x3 ;  /* 0x0000000d04057291 */ /* 0x000fe2000f8e18ff */
[----:B------:R-:W-:-:S04]  /*28f0*/  LOP3.LUT R2, R12, UR6, RZ, 0x3c, !PT ;  /* 0x000000060c027c12 */ /* 0x000fc8000f8e3cff */
[----:B-1----:R-:W-:-:S04]  /*2900*/  SHF.L.U32 R3, R2, 0x1f, RZ ;  /* 0x0000001f02037819 */ /* 0x002fc800000006ff */
[----:B------:R-:W1:Y:S02]  /*2910*/  SYNCS.PHASECHK.TRANS64.TRYWAIT P0, [UR5], R3 ;  /* 0x00000003ff0075a7 */ /* 0x000e640008001105 */
[----:B-1----:R-:W-:Y:S05]  /*2920*/  @!P0 BRA `(.L_x_44) ;  /* 0x0000006400888947 */ /* 0x002fea0003800000 */
.L_x_131:
        /* <DEDUP_REMOVED lines=9> */
.L_x_133:
[----:B------:R-:W-:-:S04]  /*29c0*/  UIADD3 UR4, UPT, UPT, UR4, 0x1, URZ ;  /* 0x0000000104047890 */ /* 0x000fc8000fffe0ff */
[----:B------:R-:W-:-:S04]  /*29d0*/  UISETP.NE.AND UP0, UPT, UR4, 0x4, UPT ;  /* 0x000000040400788c */ /* 0x000fc8000bf05270 */
[----:B------:R-:W-:Y:S02]  /*29e0*/  USEL UR5, URZ, 0x1, UP0 ;  /* 0x00000001ff057887 */ /* 0x000fe40008000000 */
[----:B------:R-:W-:-:S04]  /*29f0*/  USEL UR4, UR4, URZ, UP0 ;  /* 0x000000ff04047287 */ /* 0x000fc80008000000 */
[----:B------:R-:W-:Y:S01]  /*2a00*/  ULEA UR4, UR4, UR13, 0x3 ;  /* 0x0000000d04047291 */ /* 0x000fe2000f8e18ff */
[----:B-1----:R-:W-:-:S04]  /*2a10*/  LOP3.LUT R3, R2, UR5, RZ, 0x3c, !PT ;  /* 0x0000000502037c12 */ /* 0x002fc8000f8e3cff */
[----:B------:R-:W-:Y:S01]  /*2a20*/  SHF.L.U32 R3, R3, 0x1f, RZ ;  /* 0x0000001f03037819 */ /* 0x000fe200000006ff */
[----:B------:R-:W-:-:S07]  /*2a30*/  IMAD.U32 R0, RZ, RZ, UR4 ;  /* 0x00000004ff007e24 */ /* 0x000fce000f8e00ff */
.L_x_46:
[----:B-1----:R1:W2:Y:S02]  /*2a40*/  SYNCS.PHASECHK.TRANS64.TRYWAIT P0, [R0+URZ], R3 ;  /* 0x00000003000075a7 */ /* 0x0022a400080011ff */
[----:B--2---:R-:W-:Y:S05]  /*2a50*/  @!P0 NANOSLEEP.SYNCS 0x989680 ;  /* 0x009896800000895d */ /* 0x004fea0003900000 */
[----:B------:R-:W2:Y:S02]  /*2a60*/  @!P0 SYNCS.PHASECHK.TRANS64 P0, [R0+URZ], R3 ;  /* 0x00000003000085a7 */ /* 0x000ea400080010ff */
[----:B--2---:R-:W-:Y:S05]  /*2a70*/  @P0 EXIT ;  /* 0x000000000000094d */ /* 0x004fea0003800000 */
[----:B------:R-:W-:Y:S05]  /*2a80*/  BRA `(.L_x_46) ;  /* 0xfffffffc00ec7947 */ /* 0x000fea000383ffff */
.L_x_22:
[----:B------:R-:W-:-:S04]  /*2a90*/  UISETP.NE.AND UP0, UPT, UR48, URZ, UPT ;  /* 0x000000ff3000728c */ /* 0x000fc8000bf05270 */
[----:B------:R-:W-:-:S09]  /*2aa0*/  UISETP.NE.OR UP0, UPT, UR13, 0x1, UP0 ;  /* 0x000000010d00788c */ /* 0x000fd20008705670 */
[----:B------:R-:W-:Y:S05]  /*2ab0*/  BRA.U UP0, `(.L_x_47) ;  /* 0x0000000500487547 */ /* 0x000fea000b800000 */
[----:B------:R-:W-:Y:S01]  /*2ac0*/  ISETP.GE.U32.AND P2, PT, R0, 0x4, PT ;  /* 0x000000040000780c */ /* 0x000fe20003f46070 */
[----:B------:R-:W-:Y:S01]  /*2ad0*/  IMAD.MOV.U32 R12, RZ, RZ, 0x1 ;  /* 0x00000001ff0c7424 */ /* 0x000fe200078e00ff */
[----:B------:R-:W-:Y:S02]  /*2ae0*/  CS2R R10, SRZ ;  /* 0x00000000000a7805 */ /* 0x000fe4000001ff00 */
[----:B------:R-:W-:Y:S01]  /*2af0*/  CS2R R8, SRZ ;  /* 0x0000000000087805 */ /* 0x000fe2000001ff00 */
[----:B------:R-:W-:Y:S01]  /*2b00*/  UMOV UR4, 0x400 ;  /* 0x0000040000047882 */ /* 0x000fe20000000000 */
[----:B------:R-:W-:Y:S01]  /*2b10*/  UMOV UR5, URZ ;  /* 0x000000ff00057c82 */ /* 0x000fe20008000000 */
[----:B------:R-:W-:-:S12]  /*2b20*/  ULEA UR6, UR48, UR4, 0x18 ;  /* 0x0000000430067291 */ /* 0x000fd8000f8ec0ff */
.L_x_51:
[----:B------:R-:W-:Y:S02]  /*2b30*/  LEA R2, R8, UR6, 0x3 ;  /* 0x0000000608027c11 */ /* 0x000fe4000f8e18ff */
[----:B------:R-:W-:-:S03]  /*2b40*/  SHF.L.U32 R5, R9, 0x1f, RZ ;  /* 0x0000001f09057819 */ /* 0x000fc600000006ff */
[----:B------:R-:W-:Y:S01]  /*2b50*/  VIADD R4, R2, 0xe0 ;  /* 0x000000e002047836 */ /* 0x000fe20000000000 */
[----:B------:R-:W1:Y:S02]  /*2b60*/  SYNCS.PHASECHK.TRANS64.TRYWAIT P0, [R2+URZ+0xd0], R5 ;  /* 0x0000d005020075a7 */ /* 0x000e6400080011ff */
[----:B-1----:R-:W-:Y:S05]  /*2b70*/  @!P0 BRA `(.L_x_48) ;  /* 0x0000006400248947 */ /* 0x002fea0003800000 */
.L_x_134:
[----:B------:R-:W-:Y:S01]  /*2b80*/  ULEA UR4, UR5, UR6, 0x3 ;  /* 0x0000000605047291 */ /* 0x000fe2000f8e18ff */
[----:B------:R-:W-:Y:S02]  /*2b90*/  PRMT R4, RZ, 0x654, R4 ;  /* 0x00000654ff047816 */ /* 0x000fe40000000004 */
[----:B-1----:R-:W-:Y:S01]  /*2ba0*/  SHF.L.U32 R5, R12, 0x1f, RZ ;  /* 0x0000001f0c057819 */ /* 0x002fe200000006ff */
[----:B------:R-:W-:Y:S01]  /*2bb0*/  UIADD3 UR7, UPT, UPT, UR4, 0x70, URZ ;  /* 0x0000007004077890 */ /* 0x000fe2000fffe0ff */
[----:B------:R1:W-:Y:S05]  /*2bc0*/  SYNCS.ARRIVE.TRANS64.RED.A1T0 RZ, [R4+URZ], RZ ;  /* 0x000000ff04ff79a7 */ /* 0x0003ea00081004ff */
[----:B------:R-:W-:Y:S01]  /*2bd0*/  IMAD.U32 R7, RZ, RZ, UR7 ;  /* 0x00000007ff077e24 */ /* 0x000fe2000f8e00ff */
[----:B------:R-:W2:Y:S04]  /*2be0*/  SYNCS.PHASECHK.TRANS64.TRYWAIT P0, [UR4+0x80], R5 ;  /* 0x00008005ff0075a7 */ /* 0x000ea80008001104 */
[----:B------:R-:W-:Y:S01]  /*2bf0*/  PRMT R6, R0, 0x654, R7 ;  /* 0x0000065400067816 */ /* 0x000fe20000000007 */
[----:B-1----:R-:W-:Y:S01]  /*2c00*/  @!P2 IMAD.MOV.U32 R4, RZ, RZ, 0x10 ;  /* 0x00000010ff04a424 */ /* 0x002fe200078e00ff */
[----:B--2---:R-:W-:Y:S06]  /*2c10*/  @!P0 BRA `(.L_x_49) ;  /* 0x0000006400108947 */ /* 0x004fec0003800000 */
.L_x_136:
[----:B------:R-:W-:Y:S01]  /*2c20*/  ULEA UR8, UR5, UR6, 0x4 ;  /* 0x0000000605087291 */ /* 0x000fe2000f8e20ff */
[----:B------:R-:W-:Y:S01]  /*2c30*/  SEL R3, R6, R3, !P2 ;  /* 0x0000000306037207 */ /* 0x000fe20005000000 */
[----:B------:R-:W-:Y:S01]  /*2c40*/  UIADD3 UR9, UPT, UPT, UR4, 0x70, URZ ;  /* 0x0000007004097890 */ /* 0x000fe2000fffe0ff */
[----:B-1----:R-:W-:Y:S01]  /*2c50*/  LEA R2, R11, UR6, 0x3 ;  /* 0x000000060b027c11 */ /* 0x002fe2000f8e18ff */
[----:B------:R-:W-:Y:S01]  /*2c60*/  UIADD3 UR8, UPT, UPT, UR8, 0x100, URZ ;  /* 0x0000010008087890 */ /* 0x000fe2000fffe0ff */
[----:B------:R-:W-:Y:S01]  /*2c70*/  SHF.L.U32 R5, R10, 0x1f, RZ ;  /* 0x0000001f0a057819 */ /* 0x000fe200000006ff */
[----:B------:R1:W-:Y:S01]  /*2c80*/  @!P2 SYNCS.ARRIVE.TRANS64.RED RZ, [R3+URZ], R4 ;  /* 0x0000000403ffa9a7 */ /* 0x0003e200080004ff */
[----:B------:R-:W-:Y:S01]  /*2c90*/  UIADD3 UR4, UPT, UPT, UR5, 0x1, URZ ;  /* 0x0000000105047890 */ /* 0x000fe2000fffe0ff */
[----:B------:R-:W-:-:S03]  /*2ca0*/  VIADD R8, R8, 0x1 ;  /* 0x0000000108087836 */ /* 0x000fc60000000000 */
[----:B------:R-:W-:Y:S02]  /*2cb0*/  UISETP.NE.AND UP0, UPT, UR4, 0x2, UPT ;  /* 0x000000020400788c */ /* 0x000fe4000bf05270 */
[----:B------:R-:W-:Y:S06]  /*2cc0*/  UGETNEXTWORKID.BROADCAST [UR8], [UR9] ;  /* 0x00000000080073ca */ /* 0x000fec0008000100 */
[----:B------:R-:W-:Y:S01]  /*2cd0*/  USEL UR7, URZ, 0x1, UP0 ;  /* 0x00000001ff077887 */ /* 0x000fe20008000000 */
[----:B------:R-:W-:Y:S01]  /*2ce0*/  ISETP.NE.AND P0, PT, R8, 0x2, PT ;  /* 0x000000020800780c */ /* 0x000fe20003f05270 */
[----:B------:R-:W-:Y:S01]  /*2cf0*/  USEL UR5, UR4, URZ, UP0 ;  /* 0x000000ff04057287 */ /* 0x000fe20008000000 */
[----:B------:R-:W2:Y:S03]  /*2d00*/  SYNCS.PHASECHK.TRANS64.TRYWAIT P1, [R2+URZ+0x70], R5 ;  /* 0x00007005020075a7 */ /* 0x000ea600080211ff */
[----:B------:R-:W-:Y:S01]  /*2d10*/  LOP3.LUT R12, R12, UR7, RZ, 0x3c, !PT ;  /* 0x000000070c0c7c12 */ /* 0x000fe2000f8e3cff */
[----:B-12---:R-:W-:Y:S07]  /*2d20*/  @!P1 BRA `(.L_x_50) ;  /* 0x0000006000e49947 */ /* 0x006fee0003800000 */
.L_x_137:
[C---:B------:R-:W-:Y:S01]  /*2d30*/  LEA R4, R11.reuse, UR6, 0x4 ;  /* 0x000000060b047c11 */ /* 0x040fe2000f8e20ff */
[----:B-1----:R-:W-:Y:S01]  /*2d40*/  VIADD R2, R2, 0x80 ;  /* 0x0000008002027836 */ /* 0x002fe20000000000 */
[----:B------:R-:W-:Y:S01]  /*2d50*/  SEL R8, R8, RZ, P0 ;  /* 0x000000ff08087207 */ /* 0x000fe20000000000 */
[----:B------:R-:W-:-:S03]  /*2d60*/  VIADD R11, R11, 0x1 ;  /* 0x000000010b0b7836 */ /* 0x000fc60000000000 */
[----:B------:R-:W1:Y:S01]  /*2d70*/  LDS.128 R4, [R4+0x100] ;  /* 0x0001000004047984 */ /* 0x000e620000000c00 */
[----:B------:R-:W-:Y:S02]  /*2d80*/  PRMT R2, RZ, 0x654, R2 ;  /* 0x00000654ff027816 */ /* 0x000fe40000000002 */
[C---:B------:R-:W-:Y:S01]  /*2d90*/  ISETP.NE.AND P1, PT, R11.reuse, 0x2, PT ;  /* 0x000000020b00780c */ /* 0x040fe20003f25270 */
[----:B------:R-:W-:Y:S01]  /*2da0*/  @!PT LDS RZ, [RZ] ;  /* 0x00000000fffff984 */ /* 0x000fe20000000800 */
[----:B------:R-:W-:Y:S01]  /*2db0*/  @!PT LDS RZ, [RZ] ;  /* 0x00000000fffff984 */ /* 0x000fe20000000800 */
[----:B------:R-:W-:Y:S01]  /*2dc0*/  @!PT LDS RZ, [RZ] ;  /* 0x00000000fffff984 */ /* 0x000fe20000000800 */
[----:B------:R-:W-:Y:S01]  /*2dd0*/  @!PT LDS RZ, [RZ] ;  /* 0x00000000fffff984 */ /* 0x000fe20000000800 */
[----:B------:R2:W-:Y:S06]  /*2de0*/  MEMBAR.ALL.CTA ;  /* 0x0000000000007992 */ /* 0x0005ec0000008000 */
[----:B--2---:R-:W2:Y:S01]  /*2df0*/  FENCE.VIEW.ASYNC.S ;  /* 0x00000000000073c6 */ /* 0x004ea20000000000 */
[----:B------:R-:W-:Y:S01]  /*2e00*/  SEL R11, R11, RZ, P1 ;  /* 0x000000ff0b0b7207 */ /* 0x000fe20000800000 */
[----:B--2---:R2:W-:Y:S01]  /*2e10*/  SYNCS.ARRIVE.TRANS64.RED.A1T0 RZ, [R2+URZ], RZ ;  /* 0x000000ff02ff79a7 */ /* 0x0045e200081004ff */
[----:B-1----:R-:W-:-:S02]  /*2e20*/  LOP3.LUT P3, RZ, R6, 0x1, RZ, 0xc0, !PT ;  /* 0x0000000106ff7812 */ /* 0x002fc4000786c0ff */
[----:B------:R-:W-:-:S04]  /*2e30*/  SEL R5, RZ, 0x1, P1 ;  /* 0x00000001ff057807 */ /* 0x000fc80000800000 */
[----:B------:R-:W-:Y:S02]  /*2e40*/  LOP3.LUT R10, R10, R5, RZ, 0x3c, !PT ;  /* 0x000000050a0a7212 */ /* 0x000fe400078e3cff */
[----:B--2---:R-:W-:-:S04]  /*2e50*/  SEL R2, RZ, 0x1, P0 ;  /* 0x00000001ff027807 */ /* 0x004fc80000000000 */
[----:B------:R-:W-:Y:S01]  /*2e60*/  LOP3.LUT R9, R9, R2, RZ, 0x3c, !PT ;  /* 0x0000000209097212 */ /* 0x000fe200078e3cff */
[----:B------:R-:W-:Y:S06]  /*2e70*/  @P3 BRA `(.L_x_51) ;  /* 0xfffffffc002c3947 */ /* 0x000fec000383ffff */
[----:B------:R-:W-:Y:S01]  /*2e80*/  ULEA UR4, UR5, UR6, 0x3 ;  /* 0x0000000605047291 */ /* 0x000fe2000f8e18ff */
[----:B------:R-:W-:-:S08]  /*2e90*/  SHF.L.U32 R3, R12, 0x1f, RZ ;  /* 0x0000001f0c037819 */ /* 0x000fd000000006ff */
[----:B------:R-:W1:Y:S02]  /*2ea0*/  SYNCS.PHASECHK.TRANS64 P0, [UR4+0x80], R3 ;  /* 0x00008003ff0075a7 */ /* 0x000e640008001004 */
[----:B-1----:R-:W-:Y:S05]  /*2eb0*/  @P0 BRA `(.L_x_52) ;  /* 0x0000000000080947 */ /* 0x002fea0003800000 */
[----:B------:R-:W1:Y:S02]  /*2ec0*/  SYNCS.PHASECHK.TRANS64.TRYWAIT P0, [UR4+0x80], R3 ;  /* 0x00008003ff0075a7 */ /* 0x000e640008001104 */
[----:B-1----:R-:W-:Y:S05]  /*2ed0*/  @!P0 BRA `(.L_x_53) ;  /* 0x00000060008c8947 */ /* 0x002fea0003800000 */
.L_x_52:
[----:B------:R-:W-:-:S04]  /*2ee0*/  UIADD3 UR7, UPT, UPT, UR5, 0x1, URZ ;  /* 0x0000000105077890 */ /* 0x000fc8000fffe0ff */
[----:B------:R-:W-:-:S04]  /*2ef0*/  UISETP.NE.AND UP0, UPT, UR7, 0x2, UPT ;  /* 0x000000020700788c */ /* 0x000fc8000bf05270 */
[----:B------:R-:W-:Y:S02]  /*2f00*/  USEL UR8, URZ, 0x1, UP0 ;  /* 0x00000001ff087887 */ /* 0x000fe40008000000 */
[----:B------:R-:W-:-:S04]  /*2f10*/  USEL UR7, UR7, URZ, UP0 ;  /* 0x000000ff07077287 */ /* 0x000fc80008000000 */
[----:B------:R-:W-:Y:S01]  /*2f20*/  ULEA UR7, UR7, UR6, 0x3 ;  /* 0x0000000607077291 */ /* 0x000fe2000f8e18ff */
[----:B-1----:R-:W-:-:S04]  /*2f30*/  LOP3.LUT R3, R12, UR8, RZ, 0x3c, !PT ;  /* 0x000000080c037c12 */ /* 0x002fc8000f8e3cff */
[----:B------:R-:W-:-:S04]  /*2f40*/  SHF.L.U32 R0, R3, 0x1f, RZ ;  /* 0x0000001f03007819 */ /* 0x000fc800000006ff */
[----:B------:R-:W1:Y:S02]  /*2f50*/  SYNCS.PHASECHK.TRANS64 P0, [UR7+0x80], R0 ;  /* 0x00008000ff0075a7 */ /* 0x000e640008001007 */
[----:B-1----:R-:W-:Y:S05]  /*2f60*/  @P0 EXIT ;  /* 0x000000000000094d */ /* 0x002fea0003800000 */
[----:B------:R-:W-:Y:S02]  /*2f70*/  SHF.L.U32 R3, R3, 0x1f, RZ ;  /* 0x0000001f03037819 */ /* 0x000fe400000006ff */
[----:B------:R-:W-:-:S07]  /*2f80*/  MOV R0, UR7 ;  /* 0x0000000700007c02 */ /* 0x000fce0008000f00 */
.L_x_54:
[----:B-1----:R1:W2:Y:S02]  /*2f90*/  SYNCS.PHASECHK.TRANS64.TRYWAIT P0, [R0+URZ+0x80], R3 ;  /* 0x00008003000075a7 */ /* 0x0022a400080011ff */
[----:B--2---:R-:W-:Y:S05]  /*2fa0*/  @!P0 NANOSLEEP.SYNCS 0x989680 ;  /* 0x009896800000895d */ /* 0x004fea0003900000 */
[----:B------:R-:W2:Y:S02]  /*2fb0*/  @!P0 SYNCS.PHASECHK.TRANS64 P0, [R0+URZ+0x80], R3 ;  /* 0x00008003000085a7 */ /* 0x000ea400080010ff */
[----:B--2---:R-:W-:Y:S05]  /*2fc0*/  @P0 EXIT ;  /* 0x000000000000094d */ /* 0x004fea0003800000 */
[----:B------:R-:W-:Y:S05]  /*2fd0*/  BRA `(.L_x_54) ;  /* 0xfffffffc00ec7947 */ /* 0x000fea000383ffff */
.L_x_47:
[----:B------:R-:W-:Y:S05]  /*2fe0*/  BRA.U UP4, `(.L_x_55) ;  /* 0x0000001104a07547 */ /* 0x000fea000b800000 */
[----:B------:R-:W-:Y:S01]  /*2ff0*/  UMOV UR4, 0x40 ;  /* 0x0000004000047882 */ /* 0x000fe20000000000 */
[----:B------:R-:W-:Y:S01]  /*3000*/  NOP ;  /* 0x0000000000007918 */ /* 0x000fe20000000000 */
[----:B------:R-:W-:Y:S01]  /*3010*/  ULEA UR5, UR48, UR4, 0x18 ;  /* 0x0000000430057291 */ /* 0x000fe2000f8ec0ff */
[----:B------:R-:W-:Y:S02]  /*3020*/  UMOV UR6, 0x400 ;  /* 0x0000040000067882 */ /* 0x000fe40000000000 */
[----:B------:R-:W-:-:S06]  /*3030*/  ULEA UR6, UR48, UR6, 0x18 ;  /* 0x0000000630067291 */ /* 0x000fcc000f8ec0ff */
[----:B------:R-:W1:Y:S02]  /*3040*/  LDS.U8 R0, [UR5+0x1c] ;  /* 0x00001c05ff007984 */ /* 0x000e640008000000 */
[----:B-1----:R-:W-:-:S13]  /*3050*/  ISETP.NE.AND P0, PT, R0, RZ, PT ;  /* 0x000000ff0000720c */ /* 0x002fda0003f05270 */
[----:B------:R-:W-:Y:S05]  /*3060*/  @P0 BRA `(.L_x_56) ;  /* 0x0000000400080947 */ /* 0x000fea0003800000 */
[----:B------:R-:W-:Y:S02]  /*3070*/  UISETP.NE.U32.AND UP1, UPT, UR33, 0x1, UPT ;  /* 0x000000012100788c */ /* 0x000fe4000bf25070 */
[----:B------:R-:W-:-:S07]  /*3080*/  UIADD3 UR7, UPT, UPT, UR5, 0x8, URZ ;  /* 0x0000000805077890 */ /* 0x000fce000fffe0ff */
[----:B------:R-:W-:Y:S05]  /*3090*/  BRA.U !UP1, `(.L_x_57) ;  /* 0x00000001099c7547 */ /* 0x000fea000b800000 */
[----:B------:R-:W-:Y:S01]  /*30a0*/  ELECT P0, URZ, PT ;  /* 0x0000000000ff782f */ /* 0x000fe20003800000 */
[----:B------:R-:W-:-:S12]  /*30b0*/  BSSY B0, `(.L_x_57) ;  /* 0x0000025000007945 */ /* 0x000fd80003800000 */
[----:B------:R-:W-:Y:S05]  /*30c0*/  @!P0 BRA `(.L_x_58) ;  /* 0x00000000008c8947 */ /* 0x000fea0003800000 */
[----:B------:R-:W-:-:S05]  /*30d0*/  UMOV UR4, 0x10 ;  /* 0x0000001000047882 */ /* 0x000fca0000000000 */
[----:B------:R-:W-:Y:S04]  /*30e0*/  DEPBAR.LE SB1, 0x36 ;  /* 0x00009d800000791a */ /* 0x000fe80000000000 */
[----:B------:R-:W1:Y:S02]  /*30f0*/  UTCATOMSWS.2CTA.FIND_AND_SET.ALIGN UP0, UR4, UR4 ;  /* 0x00000004000475e3 */ /* 0x000e640008200800 */
[----:B-1----:R-:W-:Y:S01]  /*3100*/  MOV R11, UR4 ;  /* 0x00000004000b7c02 */ /* 0x002fe20008000f00 */
[----:B------:R-:W-:Y:S06]  /*3110*/  BRA.U UP0, `(.L_x_59) ;  /* 0x0000000100187547 */ /* 0x000fec000b800000 */
.L_x_60:
[----:B------:R-:W-:Y:S05]  /*3120*/  NANOSLEEP 0x64 ;  /* 0x000000640000795d */ /* 0x000fea0003800000 */
[----:B------:R-:W-:-:S05]  /*3130*/  UMOV UR4, 0x10 ;  /* 0x0000001000047882 */ /* 0x000fca0000000000 */
[----:B------:R-:W-:Y:S04]  /*3140*/  DEPBAR.LE SB1, 0x36 ;  /* 0x00009d800000791a */ /* 0x000fe80000000000 */
[----:B------:R-:W1:Y:S02]  /*3150*/  UTCATOMSWS.2CTA.FIND_AND_SET.ALIGN UP0, UR4, UR4 ;  /* 0x00000004000475e3 */ /* 0x000e640008200800 */
[----:B-1----:R-:W-:Y:S01]  /*3160*/  MOV R11, UR4 ;  /* 0x00000004000b7c02 */ /* 0x002fe20008000f00 */
[----:B------:R-:W-:Y:S05]  /*3170*/  BRA.U !UP0, `(.L_x_60) ;  /* 0xfffffffd08e87547 */ /* 0x000fea000b83ffff */
.L_x_59:
[----:B------:R-:W1:Y:S01]  /*3180*/  LDS R7, [UR5+0x10] ;  /* 0x00001005ff077984 */ /* 0x000e620008000800 */
[----:B------:R-:W-:Y:S01]  /*3190*/  IMAD.U32 R5, RZ, RZ, UR6 ;  /* 0x00000006ff057e24 */ /* 0x000fe2000f8e00ff */
[----:B------:R-:W-:-:S03]  /*31a0*/  MOV R4, UR34 ;  /* 0x0000002200047c02 */ /* 0x000fc60008000f00 */
[----:B------:R-:W-:Y:S01]  /*31b0*/  VIADD R5, R5, 0x120 ;  /* 0x0000012005057836 */ /* 0x000fe20000000000 */
[----:B-1----:R-:W-:-:S04]  /*31c0*/  SHF.L.U32 R7, R7, 0x1f, RZ ;  /* 0x0000001f07077819 */ /* 0x002fc800000006ff */
[----:B------:R-:W1:Y:S02]  /*31d0*/  SYNCS.PHASECHK.TRANS64.TRYWAIT P0, [UR5+0x8], R7 ;  /* 0x00000807ff0075a7 */ /* 0x000e640008001105 */
[----:B-1----:R-:W-:Y:S05]  /*31e0*/  @P0 BRA `(.L_x_61) ;  /* 0x0000000000080947 */ /* 0x002fea0003800000 */
[----:B------:R-:W1:Y:S02]  /*31f0*/  SYNCS.PHASECHK.TRANS64.TRYWAIT P0, [UR5+0x8], R7 ;  /* 0x00000807ff0075a7 */ /* 0x000e640008001105 */
[----:B-1----:R-:W-:Y:S05]  /*3200*/  @!P0 BRA `(.L_x_62) ;  /* 0x0000005c00d88947 */ /* 0x002fea0003800000 */
.L_x_61:
[----:B-1----:R-:W-:Y:S01]  /*3210*/  HFMA2 R0, -RZ, RZ, 0, 5.9604644775390625e-08 ;  /* 0x00000001ff007431 */ /* 0x002fe200000001ff */
[----:B------:R-:W-:Y:S01]  /*3220*/  UPRMT UR4, UR34, 0x654, UR7 ;  /* 0x0000065422047896 */ /* 0x000fe20008000007 */
[----:B------:R-:W-:Y:S01]  /*3230*/  IMAD.MOV.U32 R8, RZ, RZ, 0xffff ;  /* 0x0000ffffff087424 */ /* 0x000fe200078e00ff */
[----:B------:R-:W-:Y:S01]  /*3240*/  PRMT R4, R4, 0x654, R5 ;  /* 0x0000065404047816 */ /* 0x000fe20000000005 */
[----:B------:R-:W-:Y:S02]  /*3250*/  IMAD.MOV.U32 R6, RZ, RZ, 0x4 ;  /* 0x00000004ff067424 */ /* 0x000fe400078e00ff */
[----:B------:R-:W-:Y:S01]  /*3260*/  IMAD.SHL.U32 R9, R11, 0x20, RZ ;  /* 0x000000200b097824 */ /* 0x000fe200078e00ff */
[----:B------:R-:W-:Y:S02]  /*3270*/  MOV R5, UR4 ;  /* 0x0000000400057c02 */ /* 0x000fe40008000f00 */
[-C--:B------:R-:W-:Y:S01]  /*3280*/  SHF.L.U32 R8, R8, R11.reuse, RZ ;  /* 0x0000000b08087219 */ /* 0x080fe200000006ff */
[----:B------:R1:W-:Y:S01]  /*3290*/  SYNCS.ARRIVE.TRANS64.RED RZ, [UR4], R6 ;  /* 0x00000006ffff79a7 */ /* 0x0003e20008000404 */
[----:B------:R-:W-:Y:S01]  /*32a0*/  SHF.L.U32 R7, R0, R11, RZ ;  /* 0x0000000b00077219 */ /* 0x000fe200000006ff */
[----:B------:R1:W-:Y:S04]  /*32b0*/  STS [UR6+0x120], R9 ;  /* 0x00012009ff007988 */ /* 0x0003e80008000806 */
[----:B------:R1:W-:Y:S04]  /*32c0*/  STAS [R4.64], R11 ;  /* 0x0000000b04007dbd */ /* 0x0003e8000c0008ff */
[----:B------:R1:W-:Y:S04]  /*32d0*/  ATOMS.OR RZ, [UR5+0x14], R8 ;  /* 0x00001408ffff798c */ /* 0x0003e8000b000005 */
[----:B------:R1:W-:Y:S04]  /*32e0*/  ATOMS.OR RZ, [UR5+0x18], R7 ;  /* 0x00001807ffff798c */ /* 0x0003e8000b000005 */
[----:B------:R1:W-:Y:S02]  /*32f0*/  ATOMS.XOR RZ, [UR5+0x10], R0 ;  /* 0x00001000ffff798c */ /* 0x0003e4000b800005 */
.L_x_58:
[----:B------:R-:W-:Y:S05]  /*3300*/  BSYNC B0 ;  /* 0x0000000000007941 */ /* 0x000fea0003800000 */
.L_x_57:
[----:B------:R-:W-:Y:S05]  /*3310*/  BRA.U UP1, `(.L_x_63) ;  /* 0x00000001016c7547 */ /* 0x000fea000b800000 */
[----:B------:R-:W-:-:S03]  /*3320*/  UMOV UR4, 0xffffffff ;  /* 0xffffffff00047882 */ /* 0x000fc60000000000 */
[----:B------:R-:W-:Y:S05]  /*3330*/  BRA.DIV UR4, `(.L_x_64) ;  /* 0x0000005e04a47947 */ /* 0x000fea000b800000 */
[----:B------:R-:W-:-:S13]  /*3340*/  ELECT P0, URZ, PT ;  /* 0x0000000000ff782f */ /* 0x000fda0003800000 */
.L_x_141:
[----:B------:R-:W-:Y:S05]  /*3350*/  @!P0 BRA `(.L_x_63) ;  /* 0x00000000005c8947 */ /* 0x000fea0003800000 */
[----:B-1----:R-:W1:Y:S02]  /*3360*/  LDS R5, [UR5+0x10] ;  /* 0x00001005ff057984 */ /* 0x002e640008000800 */
[----:B-1----:R-:W-:-:S04]  /*3370*/  SHF.L.U32 R5, R5, 0x1f, RZ ;  /* 0x0000001f05057819 */ /* 0x002fc800000006ff */
[----:B------:R-:W1:Y:S02]  /*3380*/  SYNCS.PHASECHK.TRANS64.TRYWAIT P0, [UR5+0x8], R5 ;  /* 0x00000805ff0075a7 */ /* 0x000e640008001105 */
[----:B-1----:R-:W-:Y:S05]  /*3390*/  @P0 BRA `(.L_x_65) ;  /* 0x0000000000080947 */ /* 0x002fea0003800000 */
[----:B------:R-:W1:Y:S02]  /*33a0*/  SYNCS.PHASECHK.TRANS64.TRYWAIT P0, [UR5+0x8], R5 ;  /* 0x00000805ff0075a7 */ /* 0x000e640008001105 */
[----:B-1----:R-:W-:Y:S05]  /*33b0*/  @!P0 BRA `(.L_x_66) ;  /* 0x0000005c00a88947 */ /* 0x002fea0003800000 */
.L_x_65:
[----:B------:R-:W2:Y:S01]  /*33c0*/  LDS R7, [UR6+0x120] ;  /* 0x00012006ff077984 */ /* 0x000ea20008000800 */
[----:B-1----:R-:W-:Y:S02]  /*33d0*/  HFMA2 R0, -RZ, RZ, 0, 5.9604644775390625e-08 ;  /* 0x00000001ff007431 */ /* 0x002fe400000001ff */
[----:B------:R-:W-:Y:S01]  /*33e0*/  IMAD.MOV.U32 R4, RZ, RZ, 0xffff ;  /* 0x0000ffffff047424 */ /* 0x000fe200078e00ff */
[----:B------:R-:W-:Y:S01]  /*33f0*/  UPRMT UR4, UR34, 0x654, UR7 ;  /* 0x0000065422047896 */ /* 0x000fe20008000007 */
[----:B--2---:R-:W-:-:S03]  /*3400*/  IMAD.SHL.U32 R5, R7, 0x20, RZ ;  /* 0x0000002007057824 */ /* 0x004fc600078e00ff */
[-C--:B------:R-:W-:Y:S02]  /*3410*/  SHF.L.U32 R4, R4, R7.reuse, RZ ;  /* 0x0000000704047219 */ /* 0x080fe400000006ff */
[----:B------:R-:W-:Y:S01]  /*3420*/  SHF.L.U32 R7, R0, R7, RZ ;  /* 0x0000000700077219 */ /* 0x000fe200000006ff */
[----:B------:R2:W-:Y:S04]  /*3430*/  STS [UR6+0x120], R5 ;  /* 0x00012005ff007988 */ /* 0x0005e80008000806 */
[----:B------:R2:W-:Y:S04]  /*3440*/  ATOMS.OR RZ, [UR5+0x14], R4 ;  /* 0x00001404ffff798c */ /* 0x0005e8000b000005 */
[----:B------:R2:W-:Y:S01]  /*3450*/  ATOMS.OR RZ, [UR5+0x18], R7 ;  /* 0x00001807ffff798c */ /* 0x0005e2000b000005 */
[----:B------:R-:W-:Y:S03]  /*3460*/  SYNCS.ARRIVE.TRANS64.RED.A1T0 RZ, [UR4], RZ ;  /* 0x000000ffffff79a7 */ /* 0x000fe60008100404 */
[----:B------:R2:W-:Y:S01]  /*3470*/  ATOMS.XOR RZ, [UR5+0x10], R0 ;  /* 0x00001000ffff798c */ /* 0x0005e2000b800005 */
[----:B------:R-:W-:Y:S05]  /*3480*/  BRA `(.L_x_63) ;  /* 0x0000000000107947 */ /* 0x000fea0003800000 */
.L_x_56:
[----:B------:R-:W-:Y:S02]  /*3490*/  MOV R0, 0xffffffff ;  /* 0xffffffff00007802 */ /* 0x000fe40000000f00 */
[----:B------:R-:W-:-:S03]  /*34a0*/  MOV R4, 0x34d0 ;  /* 0x000034d000047802 */ /* 0x000fc60000000f00 */
[----:B------:R1:W-:Y:S04]  /*34b0*/  STS [UR6+0x120], R0 ;  /* 0x00012000ff007988 */ /* 0x0003e80008000806 */
[----:B-1---5:R-:W-:Y:S05]  /*34c0*/  CALL.REL.NOINC `($__internal_1_$__cuda_sm10x_tcgen05_guardrail_trap_phase_invalid_during_alloc) ;  /* 0x0000006000f07944 */ /* 0x022fea0003c00000 */
.L_x_63:
[----:B------:R-:W-:Y:S05]  /*34d0*/  WARPSYNC.ALL ;  /* 0x0000000000007948 */ /* 0x000fea0003800000 */
[----:B------:R-:W3:Y:S01]  /*34e0*/  S2UR UR4, SR_CgaCtaId ;  /* 0x00000000000479c3 */ /* 0x000ee20000008800 */
[----:B------:R-:W-:Y:S01]  /*34f0*/  UMOV UR17, 0x400 ;  /* 0x0000040000117882 */ /* 0x000fe20000000000 */
[----:B------:R-:W-:-:S06]  /*3500*/  NOP ;  /* 0x0000000000007918 */ /* 0x000fcc0000000000 */
[----:B------:R-:W-:Y:S06]  /*3510*/  BAR.ARV 0x6, 0xa0 ;  /* 0x0182800000007b1d */ /* 0x000fec0000002000 */
[----:B------:R-:W4:Y:S01]  /*3520*/  LDCU UR6, c[0x0][0x38c] ;  /* 0x00007180ff0677ac */ /* 0x000f220008000800 */
[----:B------:R-:W-:Y:S01]  /*3530*/  LOP3.LUT R3, R3, 0xffff, RZ, 0xc0, !PT ;  /* 0x0000ffff03037812 */ /* 0x000fe200078ec0ff */
[----:B-1----:R-:W-:Y:S01]  /*3540*/  IMAD.MOV.U32 R9, RZ, RZ, 0x1 ;  /* 0x00000001ff097424 */ /* 0x002fe200078e00ff */
[----:B------:R-:W-:Y:S01]  /*3550*/  LOP3.LUT R2, R2, 0xffff, RZ, 0xc0, !PT ;  /* 0x0000ffff02027812 */ /* 0x000fe200078ec0ff */
[----:B------:R-:W-:Y:S01]  /*3560*/  IMAD.MOV.U32 R8, RZ, RZ, RZ ;  /* 0x000000ffff087224 */ /* 0x000fe200078e00ff */
[----:B------:R-:W-:Y:S01]  /*3570*/  R2UR UR20, R3 ;  /* 0x00000000031472ca */ /* 0x000fe200000e0000 */
[----:B------:R-:W-:Y:S01]  /*3580*/  UMOV UR24, URZ ;  /* 0x000000ff00187c82 */ /* 0x000fe20008000000 */
[----:B------:R-:W-:-:S02]  /*3590*/  R2UR UR30, R2 ;  /* 0x00000000021e72ca */ /* 0x000fc400000e0000 */
[----:B------:R-:W-:Y:S01]  /*35a0*/  CS2R R2, SRZ ;  /* 0x0000000000027805 */ /* 0x000fe2000001ff00 */
[----:B------:R-:W-:Y:S01]  /*35b0*/  UMOV UR15, URZ ;  /* 0x000000ff000f7c82 */ /* 0x000fe20008000000 */
[----:B---3--:R-:W-:Y:S01]  /*35c0*/  ULEA UR17, UR4, UR17, 0x18 ;  /* 0x0000001104117291 */ /* 0x008fe2000f8ec0ff */
[----:B------:R-:W-:Y:S01]  /*35d0*/  UMOV UR14, URZ ;  /* 0x000000ff000e7c82 */ /* 0x000fe20008000000 */
[----:B------:R-:W-:Y:S02]  /*35e0*/  UISETP.NE.AND UP3, UPT, UR33, URZ, UPT ;  /* 0x000000ff2100728c */ /* 0x000fe4000bf65270 */
[----:B------:R-:W-:Y:S02]  /*35f0*/  UIADD3 UR5, UPT, UPT, UR17, 0x8400, URZ ;  /* 0x0000840011057890 */ /* 0x000fe4000fffe0ff */
[----:B------:R-:W-:-:S03]  /*3600*/  UIADD3 UR4, UPT, UPT, UR17, 0x10400, URZ ;  /* 0x0001040011047890 */ /* 0x000fc6000fffe0ff */
[----:B--2---:R-:W1:Y:S01]  /*3610*/  LDS R0, [UR17+0x120] ;  /* 0x00012011ff007984 */ /* 0x004e620008000800 */
[----:B----4-:R-:W-:Y:S02]  /*3620*/  UIADD3 UR6, UPT, UPT, UR6, 0x3f, URZ ;  /* 0x0000003f06067890 */ /* 0x010fe4000fffe0ff */
[----:B------:R-:W-:Y:S02]  /*3630*/  USHF.R.U32.HI UR5, URZ, 0x4, UR5 ;  /* 0x00000004ff057899 */ /* 0x000fe40008011605 */
[----:B------:R-:W-:Y:S02]  /*3640*/  USHF.R.S32.HI UR25, URZ, 0x1f, UR6 ;  /* 0x0000001fff197899 */ /* 0x000fe40008011406 */
[----:B------:R-:W-:Y:S02]  /*3650*/  USHF.R.U32.HI UR4, URZ, 0x4, UR4 ;  /* 0x00000004ff047899 */ /* 0x000fe40008011604 */
[----:B------:R-:W-:Y:S02]  /*3660*/  ULEA.HI UR25, UR25, UR6, URZ, 0x6 ;  /* 0x0000000619197291 */ /* 0x000fe4000f8f30ff */
[----:B------:R-:W-:-:S02]  /*3670*/  ULOP3.LUT UR5, UR5, 0x3fff, URZ, 0xc0, !UPT ;  /* 0x00003fff05057892 */ /* 0x000fc4000f8ec0ff */
[----:B------:R-:W-:Y:S02]  /*3680*/  USHF.R.S32.HI UR25, URZ, 0x6, UR25 ;  /* 0x00000006ff197899 */ /* 0x000fe40008011419 */
[----:B------:R-:W-:Y:S02]  /*3690*/  ULOP3.LUT UR22, UR4, 0x3fff, URZ, 0xc0, !UPT ;  /* 0x00003fff04167892 */ /* 0x000fe4000f8ec0ff */
[----:B------:R-:W-:Y:S02]  /*36a0*/  UISETP.LT.AND UP0, UPT, UR25, 0x1, UPT ;  /* 0x000000011900788c */ /* 0x000fe4000bf01270 */
[----:B------:R-:W-:Y:S02]  /*36b0*/  ULOP3.LUT UR21, UR5, 0x10000, URZ, 0xfc, !UPT ;  /* 0x0001000005157892 */ /* 0x000fe4000f8efcff */
[----:B------:R-:W-:Y:S02]  /*36c0*/  ULOP3.LUT UR22, UR22, 0x10000, URZ, 0xfc, !UPT ;  /* 0x0001000016167892 */ /* 0x000fe4000f8efcff */
[----:B------:R-:W-:Y:S01]  /*36d0*/  USEL UR31, UR25, 0x1, !UP0 ;  /* 0x00000001191f7887 */ /* 0x000fe2000c000000 */
[----:B------:R-:W-:Y:S01]  /*36e0*/  UMOV UR28, 0x0 ;  /* 0x00000000001c7882 */ /* 0x000fe20000000000 */
[----:B------:R-:W-:Y:S01]  /*36f0*/  UMOV UR29, 0x10200490 ;  /* 0x10200490001d7882 */ /* 0x000fe20000000000 */
[----:B------:R-:W-:Y:S01]  /*3700*/  UMOV UR26, 0x0 ;  /* 0x00000000001a7882 */ /* 0x000fe20000000000 */
[----:B------:R-:W-:Y:S01]  /*3710*/  UMOV UR27, 0x10200490 ;  /* 0x10200490001b7882 */ /* 0x000fe20000000000 */
[----:B-1----:R-:W-:-:S15]  /*3720*/  R2UR UR32, R0 ;  /* 0x00000000002072ca */ /* 0x002fde00000e0000 */
.L_x_74:
[C---:B------:R-:W-:Y:S02]  /*3730*/  LEA R0, R8.reuse, UR17, 0x3 ;  /* 0x0000001108007c11 */ /* 0x040fe4000f8e18ff */
[----:B------:R-:W-:Y:S02]  /*3740*/  SHF.L.U32 R5, R3, 0x1f, RZ ;  /* 0x0000001f03057819 */ /* 0x000fe400000006ff */
[----:B------:R-:W-:Y:S02]  /*3750*/  LEA R4, R8, UR17, 0x4 ;  /* 0x0000001108047c11 */ /* 0x000fe4000f8e20ff */
[----:B------:R-:W1:Y:S02]  /*3760*/  SYNCS.PHASECHK.TRANS64.TRYWAIT P0, [R0+URZ+0x70], R5 ;  /* 0x00007005000075a7 */ /* 0x000e6400080011ff */
[----:B-1-3--:R-:W-:Y:S05]  /*3770*/  @!P0 BRA `(.L_x_67) ;  /* 0x0000005800d08947 */ /* 0x00afea0003800000 */
.L_x_142:
[----:B-1----:R-:W1:Y:S01]  /*3780*/  LDS.128 R4, [R4+0x100] ;  /* 0x0001000004047984 */ /* 0x002e620000000c00 */
[----:B------:R-:W-:Y:S02]  /*3790*/  VIADD R0, R0, 0x80 ;  /* 0x0000008000007836 */ /* 0x000fe40000000000 */
[----:B------:R-:W-:Y:S01]  /*37a0*/  VIADD R8, R8, 0x1 ;  /* 0x0000000108087836 */ /* 0x000fe20000000000 */
[----:B------:R-:W-:Y:S01]  /*37b0*/  @!PT LDS RZ, [RZ] ;  /* 0x00000000fffff984 */ /* 0x000fe20000000800 */
[----:B------:R-:W-:Y:S01]  /*37c0*/  @!PT LDS RZ, [RZ] ;  /* 0x00000000fffff984 */ /* 0x000fe20000000800 */
[----:B------:R-:W-:Y:S01]  /*37d0*/  @!PT LDS RZ, [RZ] ;  /* 0x00000000fffff984 */ /* 0x000fe20000000800 */
[----:B------:R-:W-:Y:S01]  /*37e0*/  @!PT LDS RZ, [RZ] ;  /* 0x00000000fffff984 */ /* 0x000fe20000000800 */
[----:B------:R2:W-:Y:S06]  /*37f0*/  MEMBAR.ALL.CTA ;  /* 0x0000000000007992 */ /* 0x0005ec0000008000 */
[----:B--2---:R-:W2:Y:S01]  /*3800*/  FENCE.VIEW.ASYNC.S ;  /* 0x00000000000073c6 */ /* 0x004ea20000000000 */
[----:B------:R-:W-:-:S04]  /*3810*/  PRMT R0, RZ, 0x654, R0 ;  /* 0x00000654ff007816 */ /* 0x000fc80000000000 */
[----:B--2---:R2:W-:Y:S01]  /*3820*/  SYNCS.ARRIVE.TRANS64.RED.A1T0 RZ, [R0+URZ], RZ ;  /* 0x000000ff00ff79a7 */ /* 0x0045e200081004ff */
[----:B-1----:R-:W-:Y:S01]  /*3830*/  LOP3.LUT P1, RZ, R6, 0x1, RZ, 0xc0, !PT ;  /* 0x0000000106ff7812 */ /* 0x002fe2000782c0ff */
[----:B--2---:R-:W-:-:S12]  /*3840*/  BRA.U UP3, `(.L_x_68) ;  /* 0x0000000103e07547 */ /* 0x004fd8000b800000 */
[----:B------:R-:W1:Y:S01]  /*3850*/  LDCU UR4, c[0x0][0x38c] ;  /* 0x00007180ff0477ac */ /* 0x000e620008000800 */
[----:B------:R-:W-:Y:S02]  /*3860*/  PLOP3.LUT P2, PT, PT, PT, PT, 0x80, 0x8 ;  /* 0x000000000008781c */ /* 0x000fe40003f4f070 */
[----:B------:R-:W-:Y:S01]  /*3870*/  SHF.L.U32 R5, R9, 0x1f, RZ ;  /* 0x0000001f09057819 */ /* 0x000fe200000006ff */
[----:B------:R-:W-:Y:S02]  /*3880*/  ULEA UR23, UR24, UR17, 0x3 ;  /* 0x0000001118177291 */ /* 0x000fe4000f8e18ff */
[----:B------:R-:W-:Y:S02]  /*3890*/  ULEA UR18, UR24, UR32, 0x7 ;  /* 0x0000002018127291 */ /* 0x000fe4000f8e38ff */
[----:B-1----:R-:W-:-:S06]  /*38a0*/  UISETP.GE.AND UP0, UPT, UR4, 0x1, UPT ;  /* 0x000000010400788c */ /* 0x002fcc000bf06270 */
[----:B------:R-:W-:-:S05]  /*38b0*/  PLOP3.LUT P0, PT, PT, PT, UP0, 0x80, 0x8 ;  /* 0x000000000008781c */ /* 0x000fca0003f0f008 */
[----:B------:R-:W-:-:S08]  /*38c0*/  @UP0 ULEA UR4, UR15, UR17, 0x3 ;  /* 0x000000110f040291 */ /* 0x000fd0000f8e18ff */
[----:B------:R-:W-:-:S04]  /*38d0*/  @P0 SHF.L.U32 R0, R2, 0x1f, RZ ;  /* 0x0000001f02000819 */ /* 0x000fc800000006ff */
[----:B------:R1:W2:Y:S01]  /*38e0*/  @P0 SYNCS.PHASECHK.TRANS64.TRYWAIT P2, [UR4], R0 ;  /* 0x00000000ff0005a7 */ /* 0x0002a20008041104 */
[----:B------:R-:W3:Y:S02]  /*38f0*/  SYNCS.PHASECHK.TRANS64.TRYWAIT P0, [UR23+0xb0], R5 ;  /* 0x0000b005ff0075a7 */ /* 0x000ee40008001117 */
[----:B-123--:R-:W-:Y:S05]  /*3900*/  @!P0 BRA `(.L_x_69) ;  /* 0x0000005800808947 */ /* 0x00efea0003800000 */
.L_x_144:
[----:B------:R-:W-:Y:S01]  /*3910*/  UMOV UR19, UR14 ;  /* 0x0000000e00137c82 */ /* 0x000fe20008000000 */
[----:B------:R-:W-:Y:S05]  /*3920*/  BRA.U !UP0, `(.L_x_70) ;  /* 0x0000000108987547 */ /* 0x000fea000b800000 */
[----:B------:R-:W-:Y:S02]  /*3930*/  UIADD3 UR19, UPT, UPT, UR31, UR14, URZ ;  /* 0x0000000e1f137290 */ /* 0x000fe4000fffe0ff */
[----:B------:R-:W-:Y:S01]  /*3940*/  UPLOP3.LUT UP2, UPT, UPT, UPT, UPT, 0x40, 0x4 ;  /* 0x000000000004789c */ /* 0x000fe20003f4e870 */
[----:B------:R-:W-:Y:S01]  /*3950*/  UMOV UR16, UR25 ;  /* 0x0000001900107c82 */ /* 0x000fe20008000000 */
[----:B------:R-:W-:-:S09]  /*3960*/  UMOV UR6, UR15 ;  /* 0x0000000f00067c82 */ /* 0x000fd20008000000 */
.L_x_73:
[----:B--2---:R-:W-:Y:S01]  /*3970*/  ULEA UR5, UR6, UR17, 0x3 ;  /* 0x0000001106057291 */ /* 0x004fe2000f8e18ff */
[----:B---3--:R-:W-:Y:S11]  /*3980*/  @P2 BRA `(.L_x_71) ;  /* 0x00000000000c2947 */ /* 0x008ff60003800000 */
[----:B-1----:R-:W-:Y:S04]  /*3990*/  SHF.L.U32 R5, R2, 0x1f, RZ ;  /* 0x0000001f02057819 */ /* 0x002fe800000006ff */
[----:B------:R-:W1:Y:S02]  /*39a0*/  SYNCS.PHASECHK.TRANS64.TRYWAIT P0, [UR5], R5 ;  /* 0x00000005ff0075a7 */ /* 0x000e640008001105 */
[----:B-1----:R-:W-:Y:S05]  /*39b0*/  @!P0 BRA `(.L_x_72) ;  /* 0x00000058006c8947 */ /* 0x002fea0003800000 */
.L_x_71:
[----:B------:R-:W-:Y:S01]  /*39c0*/  UISETP.NE.AND UP0, UPT, UR16, 0x1, UPT ;  /* 0x000000011000788c */ /* 0x000fe2000bf05270 */
[----:B------:R-:W-:Y:S01]  /*39d0*/  PLOP3.LUT P2, PT, PT, PT, PT, 0x80, 0x8 ;  /* 0x000000000008781c */ /* 0x000fe20003f4f070 */
[----:B------:R-:W-:Y:S02]  /*39e0*/  UIADD3 UR4, UPT, UPT, UR6, 0x1, URZ ;  /* 0x0000000106047890 */ /* 0x000fe4000fffe0ff */
[----:B------:R-:W-:Y:S02]  /*39f0*/  ULEA UR12, UR6, UR22, 0x8 ;  /* 0x00000016060c7291 */ /* 0x000fe4000f8e40ff */
[----:B------:R-:W-:Y:S01]  /*3a00*/  UISETP.NE.AND UP1, UPT, UR4, 0x4, UPT ;  /* 0x000000040400788c */ /* 0x000fe2000bf25270 */
[----:B------:R-:W-:Y:S01]  /*3a10*/  PLOP3.LUT P0, PT, PT, PT, UP0, 0x80, 0x8 ;  /* 0x000000000008781c */ /* 0x000fe20003f0f008 */
[----:B------:R-:W-:Y:S02]  /*3a20*/  UIADD3 UR10, UPT, UPT, UR12, 0x2, URZ ;  /* 0x000000020c0a7890 */ /* 0x000fe4000fffe0ff */
[----:B------:R-:W-:Y:S02]  /*3a30*/  USEL UR7, URZ, 0x1, UP1 ;  /* 0x00000001ff077887 */ /* 0x000fe40008800000 */
[----:B------:R-:W-:Y:S02]  /*3a40*/  USEL UR15, UR4, URZ, UP1 ;  /* 0x000000ff040f7287 */ /* 0x000fe40008800000 */
[----:B------:R-:W-:Y:S02]  /*3a50*/  UIADD3 UR14, UPT, UPT, UR14, 0x1, URZ ;  /* 0x000000010e0e7890 */ /* 0x000fe4000fffe0ff */
[----:B------:R-:W-:Y:S01]  /*3a60*/  @UP0 ULEA UR4, UR15, UR17, 0x3 ;  /* 0x000000110f040291 */ /* 0x000fe2000f8e18ff */
[----:B------:R-:W-:Y:S01]  /*3a70*/  LOP3.LUT R2, R2, UR7, RZ, 0x3c, !PT ;  /* 0x0000000702027c12 */ /* 0x000fe2000f8e3cff */
[----:B------:R-:W-:Y:S01]  /*3a80*/  UIADD3 UR7, UPT, UPT, UR5, 0x20, URZ ;  /* 0x0000002005077890 */ /* 0x000fe2000fffe0ff */
[----:B------:R-:W-:Y:S02]  /*3a90*/  UMOV UR13, 0x80004020 ;  /* 0x80004020000d7882 */ /* 0x000fe40000000000 */
[----:B-1----:R-:W-:Y:S01]  /*3aa0*/  @P0 SHF.L.U32 R0, R2, 0x1f, RZ ;  /* 0x0000001f02000819 */ /* 0x002fe200000006ff */
[----:B------:R-:W-:Y:S01]  /*3ab0*/  UMOV UR5, 0x80004020 ;  /* 0x8000402000057882 */ /* 0x000fe20000000000 */
[----:B------:R-:W-:Y:S01]  /*3ac0*/  UMOV UR11, 0x80004020 ;  /* 0x80004020000b7882 */ /* 0x000fe20000000000 */
[----:B------:R-:W-:Y:S01]  /*3ad0*/  UMOV UR9, 0x80004020 ;  /* 0x8000402000097882 */ /* 0x000fe20000000000 */
[----:B------:R2:W3:Y:S01]  /*3ae0*/  @P0 SYNCS.PHASECHK.TRANS64.TRYWAIT P2, [UR4], R0 ;  /* 0x00000000ff0005a7 */ /* 0x0004e20008041104 */
[----:B------:R-:W-:Y:S02]  /*3af0*/  ULEA UR4, UR6, UR21, 0x9 ;  /* 0x0000001506047291 */ /* 0x000fe4000f8e48ff */
[----:B------:R-:W-:Y:S02]  /*3b00*/  UISETP.NE.AND UP0, UPT, UR14, UR19, UPT ;  /* 0x000000130e00728c */ /* 0x000fe4000bf05270 */
[----:B------:R-:W-:Y:S02]  /*3b10*/  UIADD3 UR8, UPT, UPT, UR4, 0x2, URZ ;  /* 0x0000000204087890 */ /* 0x000fe4000fffe0ff */
[----:B------:R-:W-:Y:S01]  /*3b20*/  UIADD3 UR16, UPT, UPT, UR16, -0x1, URZ ;  /* 0xffffffff10107890 */ /* 0x000fe2000fffe0ff */
[----:B------:R-:W-:Y:S02]  /*3b30*/  UMOV UR6, UR15 ;  /* 0x0000000f00067c82 */ /* 0x000fe40008000000 */
[----:B------:R2:W-:Y:S01]  /*3b40*/  UTCQMMA.2CTA gdesc[UR4], gdesc[UR12], tmem[UR18], tmem[UR28], idesc[UR29], UP2 ;  /* 0x00ff1c0c040075ea */ /* 0x0005e20009200312 */
[----:B------:R-:W-:Y:S03]  /*3b50*/  UPLOP3.LUT UP2, UPT, UPT, UPT, UPT, 0x80, 0x8 ;  /* 0x000000000008789c */ /* 0x000fe60003f4f070 */
[----:B------:R2:W-:Y:S01]  /*3b60*/  UTCQMMA.2CTA gdesc[UR8], gdesc[UR10], tmem[UR18], tmem[UR26], idesc[UR27], UPT ;  /* 0x00ff1a0a080075ea */ /* 0x0005e2000ba00312 */
[----:B------:R2:W-:Y:S01]  /*3b70*/  UTCBAR.2CTA.MULTICAST [UR7], URZ, UR20 ;  /* 0x000000ff070073e9 */ /* 0x0005e20008200814 */
[----:B------:R-:W-:Y:S06]  /*3b80*/  BRA.U UP0, `(.L_x_73) ;  /* 0xfffffffd00787547 */ /* 0x000fec000b83ffff */
.L_x_70:
[----:B--2---:R-:W-:Y:S01]  /*3b90*/  UIADD3 UR4, UPT, UPT, UR23, 0x90, URZ ;  /* 0x0000009017047890 */ /* 0x004fe2000fffe0ff */
[----:B------:R-:W-:-:S08]  /*3ba0*/  UMOV UR14, UR19 ;  /* 0x00000013000e7c82 */ /* 0x000fd00008000000 */
[----:B------:R2:W-:Y:S01]  /*3bb0*/  UTCBAR.2CTA.MULTICAST [UR4], URZ, UR30 ;  /* 0x000000ff040073e9 */ /* 0x0005e2000820081e */
[----:B------:R-:W-:Y:S02]  /*3bc0*/  NOP ;  /* 0x0000000000007918 */ /* 0x000fe40000000000 */
.L_x_68:
[----:B--2---:R-:W-:Y:S01]  /*3bd0*/  UIADD3 UR4, UPT, UPT, UR24, 0x1, URZ ;  /* 0x0000000118047890 */ /* 0x004fe2000fffe0ff */
[----:B------:R-:W-:-:S03]  /*3be0*/  ISETP.NE.AND P0, PT, R8, 0x2, PT ;  /* 0x000000020800780c */ /* 0x000fc60003f05270 */
[----:B------:R-:W-:Y:S01]  /*3bf0*/  UISETP.NE.AND UP0, UPT, UR4, 0x4, UPT ;  /* 0x000000040400788c */ /* 0x000fe2000bf05270 */
[----:B-1----:R-:W-:Y:S02]  /*3c00*/  SEL R0, RZ, 0x1, P0 ;  /* 0x00000001ff007807 */ /* 0x002fe40000000000 */
[----:B------:R-:W-:Y:S01]  /*3c10*/  SEL R8, R8, RZ, P0 ;  /* 0x000000ff08087207 */ /* 0x000fe20000000000 */
[----:B------:R-:W-:Y:S01]  /*3c20*/  USEL UR5, URZ, 0x1, UP0 ;  /* 0x00000001ff057887 */ /* 0x000fe20008000000 */
[----:B------:R-:W-:Y:S01]  /*3c30*/  LOP3.LUT R3, R3, R0, RZ, 0x3c, !PT ;  /* 0x0000000003037212 */ /* 0x000fe200078e3cff */
[----:B------:R-:W-:-:S04]  /*3c40*/  USEL UR24, UR4, URZ, UP0 ;  /* 0x000000ff04187287 */ /* 0x000fc80008000000 */
[----:B------:R-:W-:Y:S01]  /*3c50*/  LOP3.LUT R9, R9, UR5, RZ, 0x3c, !PT ;  /* 0x0000000509097c12 */ /* 0x000fe2000f8e3cff */
[----:B------:R-:W-:Y:S07]  /*3c60*/  @P1 BRA `(.L_x_74) ;  /* 0xfffffff800b01947 */ /* 0x000fee000383ffff */
[----:B------:R-:W1:Y:S01]  /*3c70*/  S2UR UR8, SR_CgaCtaId ;  /* 0x00000000000879c3 */ /* 0x000e620000008800 */
[----:B------:R-:W-:Y:S01]  /*3c80*/  ELECT P0, URZ, PT ;  /* 0x0000000000ff782f */ /* 0x000fe20003800000 */
[----:B------:R-:W-:Y:S01]  /*3c90*/  HFMA2 R0, -RZ, RZ, 0, 5.9604644775390625e-08 ;  /* 0x00000001ff007431 */ /* 0x000fe200000001ff */
[----:B------:R-:W-:-:S05]  /*3ca0*/  UMOV UR4, 0x40 ;  /* 0x0000004000047882 */ /* 0x000fca0000000000 */
[----:B------:R-:W-:Y:S01]  /*3cb0*/  UVIRTCOUNT.DEALLOC.SMPOOL 0x80 ;  /* 0x000000800000784c */ /* 0x000fe20000000000 */
[----:B------:R-:W-:Y:S02]  /*3cc0*/  UISETP.NE.AND UP1, UPT, UR33, URZ, UPT ;  /* 0x000000ff2100728c */ /* 0x000fe4000bf25270 */
[----:B-1----:R-:W-:-:S09]  /*3cd0*/  ULEA UR8, UR8, UR4, 0x18 ;  /* 0x0000000408087291 */ /* 0x002fd2000f8ec0ff */
[----:B------:R1:W-:Y:S01]  /*3ce0*/  @P0 STS.U8 [UR8+0x1c], R0 ;  /* 0x00001c00ff000988 */ /* 0x0003e20008000008 */
[----:B------:R-:W-:Y:S05]  /*3cf0*/  BRA.U UP1, `(.L_x_75) ;  /* 0x0000000101a07547 */ /* 0x000fea000b800000 */
[----:B------:R-:W-:Y:S01]  /*3d00*/  UIADD3 UR7, UPT, UPT, UR17, 0xb0, URZ ;  /* 0x000000b011077890 */ /* 0x000fe2000fffe0ff */
[----:B------:R-:W-:-:S03]  /*3d10*/  SHF.L.U32 R3, R9, 0x1f, RZ ;  /* 0x0000001f09037819 */ /* 0x000fc600000006ff */
[----:B------:R-:W-:-:S09]  /*3d20*/  ULEA UR4, UR24, UR7, 0x3 ;  /* 0x0000000718047291 */ /* 0x000fd2000f8e18ff */
[----:B------:R-:W2:Y:S02]  /*3d30*/  SYNCS.PHASECHK.TRANS64.TRYWAIT P0, [UR4], R3 ;  /* 0x00000003ff0075a7 */ /* 0x000ea40008001104 */
[----:B--2---:R-:W-:Y:S05]  /*3d40*/  @!P0 BRA `(.L_x_76) ;  /* 0x0000005400a08947 */ /* 0x004fea0003800000 */
.L_x_147:
        /* <DEDUP_REMOVED lines=9> */
.L_x_149:
        /* <DEDUP_REMOVED lines=9> */
.L_x_151:
[----:B------:R-:W-:-:S04]  /*3e70*/  UIADD3 UR4, UPT, UPT, UR4, 0x1, URZ ;  /* 0x0000000104047890 */ /* 0x000fc8000fffe0ff */
[----:B------:R-:W-:-:S04]  /*3e80*/  UISETP.NE.AND UP0, UPT, UR4, 0x4, UPT ;  /* 0x000000040400788c */ /* 0x000fc8000bf05270 */
[----:B------:R-:W-:Y:S02]  /*3e90*/  USEL UR5, URZ, 0x1, UP0 ;  /* 0x00000001ff057887 */ /* 0x000fe40008000000 */
[----:B------:R-:W-:-:S04]  /*3ea0*/  USEL UR4, UR4, URZ, UP0 ;  /* 0x000000ff04047287 */ /* 0x000fc80008000000 */
[----:B------:R-:W-:Y:S01]  /*3eb0*/  ULEA UR4, UR4, UR7, 0x3 ;  /* 0x0000000704047291 */ /* 0x000fe2000f8e18ff */
[----:B-1----:R-:W-:-:S04]  /*3ec0*/  LOP3.LUT R3, R2, UR5, RZ, 0x3c, !PT ;  /* 0x0000000502037c12 */ /* 0x002fc8000f8e3cff */
[----:B------:R-:W-:Y:S01]  /*3ed0*/  SHF.L.U32 R3, R3, 0x1f, RZ ;  /* 0x0000001f03037819 */ /* 0x000fe200000006ff */
[----:B------:R-:W-:-:S04]  /*3ee0*/  IMAD.U32 R0, RZ, RZ, UR4 ;  /* 0x00000004ff007e24 */ /* 0x000fc8000f8e00ff */
[----:B------:R1:W2:Y:S03]  /*3ef0*/  SYNCS.PHASECHK.TRANS64.TRYWAIT P0, [R0+URZ], R3 ;  /* 0x00000003000075a7 */ /* 0x0002a600080011ff */
[----:B--2---:R-:W-:Y:S05]  /*3f00*/  @!P0 NANOSLEEP.SYNCS 0x989680 ;  /* 0x009896800000895d */ /* 0x004fea0003900000 */
[----:B------:R-:W2:Y:S02]  /*3f10*/  @!P0 SYNCS.PHASECHK.TRANS64 P0, [R0+URZ], R3 ;  /* 0x00000003000085a7 */ /* 0x000ea400080010ff */
[----:B--2---:R-:W-:Y:S05]  /*3f20*/  @P0 BRA `(.L_x_79) ;  /* 0x0000000000200947 */ /* 0x004fea0003800000 */
.L_x_80:
[----:B--2---:R2:W4:Y:S02]  /*3f30*/  SYNCS.PHASECHK.TRANS64.TRYWAIT P0, [R0+URZ], R3 ;  /* 0x00000003000075a7 */ /* 0x00452400080011ff */
[----:B----4-:R-:W-:Y:S05]  /*3f40*/  @!P0 NANOSLEEP.SYNCS 0x989680 ;  /* 0x009896800000895d */ /* 0x010fea0003900000 */
[----:B------:R-:W4:Y:S02]  /*3f50*/  @!P0 SYNCS.PHASECHK.TRANS64 P0, [R0+URZ], R3 ;  /* 0x00000003000085a7 */ /* 0x000f2400080010ff */
[----:B----4-:R-:W-:Y:S05]  /*3f60*/  @!P0 BRA `(.L_x_80) ;  /* 0xfffffffc00f08947 */ /* 0x010fea000383ffff */
[----:B------:R-:W-:Y:S05]  /*3f70*/  BRA `(.L_x_79) ;  /* 0x00000000000c7947 */ /* 0x000fea0003800000 */
.L_x_75:
[----:B------:R-:W-:-:S04]  /*3f80*/  UIADD3 UR4, UPT, UPT, UR17, 0xf0, URZ ;  /* 0x000000f011047890 */ /* 0x000fc8000fffe0ff */
[----:B------:R-:W-:-:S09]  /*3f90*/  UPRMT UR4, UR34, 0x654, UR4 ;  /* 0x0000065422047896 */ /* 0x000fd20008000004 */
[----:B------:R-:W-:Y:S03]  /*3fa0*/  SYNCS.ARRIVE.TRANS64.RED.A1T0 RZ, [UR4], RZ ;  /* 0x000000ffffff79a7 */ /* 0x000fe60008100404 */
.L_x_79:
[----:B-12---:R-:W-:Y:S01]  /*3fb0*/  SHF.L.U32 R3, RZ, 0x1f, RZ ;  /* 0x0000001fff037819 */ /* 0x006fe200000006ff */
[----:B------:R-:W-:Y:S01]  /*3fc0*/  UIADD3 UR4, UPT, UPT, UR17, 0xf0, URZ ;  /* 0x000000f011047890 */ /* 0x000fe2000fffe0ff */
[----:B------:R-:W-:Y:S02]  /*3fd0*/  PLOP3.LUT P0, PT, PT, PT, UP1, 0x80, 0x8 ;  /* 0x000000000008781c */ /* 0x000fe40003f0f018 */
[----:B------:R-:W1:Y:S02]  /*3fe0*/  SYNCS.PHASECHK.TRANS64.TRYWAIT P1, [UR17+0xf0], R3 ;  /* 0x0000f003ff0075a7 */ /* 0x000e640008021111 */
[----:B-1----:R-:W-:Y:S09]  /*3ff0*/  @!P1 BRA `(.L_x_81) ;  /* 0x00000054003c9947 */ /* 0x002ff20003800000 */
.L_x_153:
[----:B------:R-:W-:Y:S01]  /*4000*/  @!UP1 UPRMT UR4, UR34, 0x654, UR4 ;  /* 0x0000065422049896 */ /* 0x000fe20008000004 */
[----:B------:R-:W-:Y:S01]  /*4010*/  UMOV UR5, 0xffff ;  /* 0x0000ffff00057882 */ /* 0x000fe20000000000 */
[----:B------:R-:W-:-:S07]  /*4020*/  UMOV UR6, 0x1 ;  /* 0x0000000100067882 */ /* 0x000fce0000000000 */
[----:B------:R-:W-:Y:S01]  /*4030*/  @!P0 SYNCS.ARRIVE.TRANS64.RED.A1T0 RZ, [UR4], RZ ;  /* 0x000000ffffff89a7 */ /* 0x000fe20008100404 */
[----:B------:R-:W-:Y:S01]  /*4040*/  NOP ;  /* 0x0000000000007918 */ /* 0x000fe20000000000 */
[----:B-1----:R-:W1:Y:S01]  /*4050*/  LDS R0, [UR8+0x14] ;  /* 0x00001408ff007984 */ /* 0x002e620008000800 */
[----:B------:R-:W-:-:S04]  /*4060*/  ULOP3.LUT UR4, UR32, 0xffff, URZ, 0xc0, !UPT ;  /* 0x0000ffff20047892 */ /* 0x000fc8000f8ec0ff */
[----:B------:R-:W-:-:S04]  /*4070*/  USHF.R.U32.HI UR4, URZ, 0x5, UR4 ;  /* 0x00000005ff047899 */ /* 0x000fc80008011604 */
[----:B------:R-:W-:Y:S02]  /*4080*/  USHF.L.U32 UR5, UR5, UR4, URZ ;  /* 0x0000000405057299 */ /* 0x000fe400080006ff */
[----:B------:R-:W-:-:S04]  /*4090*/  USHF.L.U32 UR4, UR6, UR4, URZ ;  /* 0x0000000406047299 */ /* 0x000fc800080006ff */
[----:B-1----:R-:W-:-:S04]  /*40a0*/  LOP3.LUT R0, R0, UR5, RZ, 0xc0, !PT ;  /* 0x0000000500007c12 */ /* 0x002fc8000f8ec0ff */
[----:B------:R-:W-:-:S13]  /*40b0*/  ISETP.NE.AND P0, PT, R0, UR5, PT ;  /* 0x0000000500007c0c */ /* 0x000fda000bf05270 */
[----:B------:R-:W-:Y:S05]  /*40c0*/  @P0 BRA `(.L_x_82) ;  /* 0x0000000000580947 */ /* 0x000fea0003800000 */
[----:B------:R-:W1:Y:S02]  /*40d0*/  LDS R0, [UR8+0x18] ;  /* 0x00001808ff007984 */ /* 0x000e640008000800 */
[----:B-1----:R-:W-:-:S04]  /*40e0*/  LOP3.LUT R0, R0, UR4, RZ, 0xc0, !PT ;  /* 0x0000000400007c12 */ /* 0x002fc8000f8ec0ff */
[----:B------:R-:W-:-:S13]  /*40f0*/  ISETP.NE.AND P0, PT, R0, UR4, PT ;  /* 0x0000000400007c0c */ /* 0x000fda000bf05270 */
[----:B------:R-:W-:Y:S05]  /*4100*/  @P0 BRA `(.L_x_83) ;  /* 0x00000000003c0947 */ /* 0x000fea0003800000 */
[----:B------:R-:W1:Y:S01]  /*4110*/  S2R R2, SR_LANEID ;  /* 0x0000000000027919 */ /* 0x000e620000000000 */
[----:B------:R-:W-:Y:S01]  /*4120*/  ULOP3.LUT UR5, URZ, UR5, URZ, 0x33, !UPT ;  /* 0x00000005ff057292 */ /* 0x000fe2000f8e33ff */
[----:B------:R-:W-:Y:S01]  /*4130*/  LOP3.LUT R4, RZ, UR4, RZ, 0x33, !PT ;  /* 0x00000004ff047c12 */ /* 0x000fe2000f8e33ff */
[----:B------:R-:W-:Y:S02]  /*4140*/  VOTEU.ANY UR4, UPT, PT ;  /* 0x0000000000047886 */ /* 0x000fe400038e0100 */
[----:B------:R-:W-:Y:S01]  /*4150*/  UFLO.U32 UR4, UR4 ;  /* 0x00000004000472bd */ /* 0x000fe200080e0000 */
[----:B------:R-:W2:Y:S01]  /*4160*/  REDUX UR6, R4 ;  /* 0x00000000040673c4 */ /* 0x000ea20000000000 */
[----:B------:R-:W-:-:S06]  /*4170*/  IMAD.U32 R0, RZ, RZ, UR5 ;  /* 0x00000005ff007e24 */ /* 0x000fcc000f8e00ff */
[----:B------:R4:W-:Y:S01]  /*4180*/  UTCATOMSWS.AND URZ, UR5 ;  /* 0x0000000500ff79e3 */ /* 0x0009e20008000000 */
[----:B------:R-:W3:Y:S01]  /*4190*/  REDUX UR7, R0 ;  /* 0x00000000000773c4 */ /* 0x000ee20000000000 */
[----:B-1----:R-:W-:Y:S01]  /*41a0*/  ISETP.EQ.U32.AND P0, PT, R2, UR4, PT ;  /* 0x0000000402007c0c */ /* 0x002fe2000bf02070 */
[----:B--2---:R-:W-:Y:S01]  /*41b0*/  IMAD.U32 R2, RZ, RZ, UR6 ;  /* 0x00000006ff027e24 */ /* 0x004fe2000f8e00ff */
[----:B---3--:R-:W-:-:S11]  /*41c0*/  MOV R3, UR7 ;  /* 0x0000000700037c02 */ /* 0x008fd60008000f00 */
[----:B------:R4:W-:Y:S04]  /*41d0*/  @P0 ATOMS.AND RZ, [UR8+0x14], R3 ;  /* 0x00001403ffff098c */ /* 0x0009e8000a800008 */
[----:B------:R4:W-:Y:S01]  /*41e0*/  @P0 ATOMS.AND RZ, [UR8+0x18], R2 ;  /* 0x00001802ffff098c */ /* 0x0009e2000a800008 */
[----:B------:R-:W-:Y:S05]  /*41f0*/  BRA `(.L_x_84) ;  /* 0x0000000000147947 */ /* 0x000fea0003800000 */
.L_x_83:
[----:B------:R-:W-:Y:S02]  /*4200*/  MOV R2, 0x4220 ;  /* 0x0000422000027802 */ /* 0x000fe40000000f00 */
[----:B---3-5:R-:W-:Y:S05]  /*4210*/  CALL.REL.NOINC `($__internal_0_$__cuda_sm10x_tcgen05_guardrail_trap_col_being_dealloced_not_returned_by_alloc) ;  /* 0x0000005400907944 */ /* 0x028fea0003c00000 */
[----:B------:R-:W-:Y:S05]  /*4220*/  BRA `(.L_x_84) ;  /* 0x0000000000087947 */ /* 0x000fea0003800000 */
.L_x_82:
[----:B------:R-:W-:Y:S02]  /*4230*/  MOV R2, 0x4250 ;  /* 0x0000425000027802 */ /* 0x000fe40000000f00 */
[----:B---3-5:R-:W-:Y:S05]  /*4240*/  CALL.REL.NOINC `($__internal_2_$__cuda_sm10x_tcgen05_guardrail_trap_unallocated_columns_being_dealloced) ;  /* 0x00000054009c7944 */ /* 0x028fea0003c00000 */
.L_x_84:
[----:B------:R-:W-:Y:S01]  /*4250*/  NOP ;  /* 0x0000000000007918 */ /* 0x000fe20000000000 */
[----:B----4-:R-:W-:Y:S05]  /*4260*/  EXIT ;  /* 0x000000000000794d */ /* 0x010fea0003800000 */
.L_x_55:
[----:B------:R-:W-:-:S09]  /*4270*/  UISETP.NE.OR UP0, UPT, UR13, 0x3, !UP3 ;  /* 0x000000030d00788c */ /* 0x000fd2000df05670 */
[----:B------:R-:W-:Y:S05]  /*4280*/  BRA.U UP0, `(.L_x_85) ;  /* 0x0000000d007c7547 */ /* 0x000fea000b800000 */
[----:B------:R-:W1:Y:S01]  /*4290*/  LDCU UR32, c[0x0][0x370] ;  /* 0x00006e00ff2077ac */ /* 0x000e620008000800 */
[----:B------:R-:W2:Y:S01]  /*42a0*/  LDC.64 R16, c[0x0][0x348] ;  /* 0x0000d200ff107b82 */ /* 0x000ea20000000a00 */
[----:B------:R-:W-:Y:S02]  /*42b0*/  HFMA2 R13, -RZ, RZ, 0, 0 ;  /* 0x00000000ff0d7431 */ /* 0x000fe400000001ff */
[----:B------:R-:W-:Y:S01]  /*42c0*/  IMAD.MOV.U32 R15, RZ, RZ, 0x1 ;  /* 0x00000001ff0f7424 */ /* 0x000fe200078e00ff */
[----:B------:R-:W1:Y:S01]  /*42d0*/  LDCU.128 UR28, c[0x0][0xb10] ;  /* 0x00016200ff1c77ac */ /* 0x000e620008000c00 */
[----:B------:R-:W-:Y:S01]  /*42e0*/  IMAD.MOV.U32 R14, RZ, RZ, RZ ;  /* 0x000000ffff0e7224 */ /* 0x000fe200078e00ff */
[----:B------:R-:W-:Y:S01]  /*42f0*/  MOV R7, 0x2000 ;  /* 0x0000200000077802 */ /* 0x000fe20000000f00 */
[----:B------:R-:W3:Y:S01]  /*4300*/  LDCU UR27, c[0x0][0x374] ;  /* 0x00006e80ff1b77ac */ /* 0x000ee20008000800 */
[----:B------:R-:W4:Y:S01]  /*4310*/  LDC.64 R2, c[0x0][0x888] ;  /* 0x00022200ff027b82 */ /* 0x000f220000000a00 */
[----:B------:R-:W3:Y:S01]  /*4320*/  LDCU UR15, c[0x0][0xb0c] ;  /* 0x00016180ff0f77ac */ /* 0x000ee20008000800 */
[----:B------:R-:W2:Y:S06]  /*4330*/  LDCU UR38, c[0x0][0xb20] ;  /* 0x00016400ff2677ac */ /* 0x000eac0008000800 */
[----:B------:R-:W4:Y:S01]  /*4340*/  LDC.64 R4, c[0x0][0x890] ;  /* 0x00022400ff047b82 */ /* 0x000f220000000a00 */
[----:B------:R-:W2:Y:S01]  /*4350*/  LDCU UR4, c[0x0][0xb30] ;  /* 0x00016600ff0477ac */ /* 0x000ea20008000800 */
[----:B------:R-:W-:Y:S01]  /*4360*/  UMOV UR21, 0x400 ;  /* 0x0000040000157882 */ /* 0x000fe20000000000 */
[----:B-1----:R-:W-:-:S02]  /*4370*/  UIMAD.WIDE.U32 UR6, UR32, UR28, URZ ;  /* 0x0000001c200672a5 */ /* 0x002fc4000f8e00ff */
[----:B---3--:R-:W-:Y:S02]  /*4380*/  UIMAD.WIDE.U32 UR8, UR27, UR31, URZ ;  /* 0x0000001f1b0872a5 */ /* 0x008fe4000f8e00ff */
[----:B------:R-:W-:Y:S02]  /*4390*/  ULEA UR21, UR48, UR21, 0x18 ;  /* 0x0000001530157291 */ /* 0x000fe4000f8ec0ff */
[----:B------:R-:W-:Y:S02]  /*43a0*/  UPLOP3.LUT UP3, UPT, UPT, UPT, UPT, 0x40, 0x4 ;  /* 0x000000000004789c */ /* 0x000fe40003f6e870 */
[----:B------:R-:W-:Y:S02]  /*43b0*/  UIADD3 UR33, UPT, UPT, UR21, 0x48, URZ ;  /* 0x0000004815217890 */ /* 0x000fe4000fffe0ff */
[----:B------:R-:W-:Y:S01]  /*43c0*/  UIADD3 UR17, UPT, UPT, UR21, 0x40, URZ ;  /* 0x0000004015117890 */ /* 0x000fe2000fffe0ff */
[----:B------:R-:W-:Y:S01]  /*43d0*/  UMOV UR6, UR7 ;  /* 0x0000000700067c82 */ /* 0x000fe20008000000 */
[----:B------:R-:W-:Y:S01]  /*43e0*/  UMOV UR35, UR9 ;  /* 0x0000000900237c82 */ /* 0x000fe20008000000 */
[----:B------:R-:W-:-:S02]  /*43f0*/  UISETP.GE.AND UP0, UPT, UR42, 0x1, UPT ;  /* 0x000000012a00788c */ /* 0x000fc4000bf06270 */
[----:B------:R-:W-:Y:S01]  /*4400*/  UISETP.NE.AND UP4, UPT, UR42, 0x1, UPT ;  /* 0x000000012a00788c */ /* 0x000fe2000bf85270 */
[----:B------:R-:W1:Y:S01]  /*4410*/  LDCU.64 UR22, c[0x0][0xb28] ;  /* 0x00016500ff1677ac */ /* 0x000e620008000a00 */
[----:B------:R-:W-:Y:S02]  /*4420*/  UISETP.NE.AND UP6, UPT, UR15, 0x1, UPT ;  /* 0x000000010f00788c */ /* 0x000fe4000bfc5270 */
[----:B------:R-:W-:Y:S02]  /*4430*/  UISETP.NE.AND UP5, UPT, UR30, 0x1, UPT ;  /* 0x000000011e00788c */ /* 0x000fe4000bfa5270 */
[----:B------:R-:W-:Y:S02]  /*4440*/  UPRMT UR33, UR48, 0x654, UR33 ;  /* 0x0000065430217896 */ /* 0x000fe40008000021 */
[----:B------:R-:W-:Y:S02]  /*4450*/  USHF.R.U32.HI UR37, URZ, UR29, UR6 ;  /* 0x0000001dff257299 */ /* 0x000fe40008011606 */
[----:B------:R-:W-:-:S02]  /*4460*/  UPRMT UR34, UR48, 0x654, UR17 ;  /* 0x0000065430227896 */ /* 0x000fc40008000011 */
[----:B--2---:R-:W-:Y:S02]  /*4470*/  USHF.R.U32.HI UR35, URZ, UR38, UR35 ;  /* 0x00000026ff237299 */ /* 0x004fe40008011623 */
[----:B------:R-:W-:-:S11]  /*4480*/  UISETP.NE.AND UP2, UPT, UR4, 0x1, UPT ;  /* 0x000000010400788c */ /* 0x000fd6000bf45270 */
.L_x_94:
[C---:B------:R-:W-:Y:S02]  /*4490*/  LEA R12, R14.reuse, UR21, 0x3 ;  /* 0x000000150e0c7c11 */ /* 0x040fe4000f8e18ff */
[----:B------:R-:W-:Y:S02]  /*44a0*/  SHF.L.U32 R9, R13, 0x1f, RZ ;  /* 0x0000001f0d097819 */ /* 0x000fe400000006ff */
[----:B------:R-:W-:Y:S02]  /*44b0*/  LEA R10, R14, UR21, 0x4 ;  /* 0x000000150e0a7c11 */ /* 0x000fe4000f8e20ff */
[----:B--2---:R-:W2:Y:S02]  /*44c0*/  SYNCS.PHASECHK.TRANS64.TRYWAIT P0, [R12+URZ+0x70], R9 ;  /* 0x000070090c0075a7 */ /* 0x004ea400080011ff */
[----:B--2---:R-:W-:Y:S05]  /*44d0*/  @!P0 BRA `(.L_x_86) ;  /* 0x00000050001c8947 */ /* 0x004fea0003800000 */
.L_x_154:
[----:B--2---:R-:W2:Y:S01]  /*44e0*/  LDS.128 R8, [R10+0x100] ;  /* 0x000100000a087984 */ /* 0x004ea20000000c00 */
[----:B------:R-:W-:Y:S01]  /*44f0*/  UISETP.GE.AND UP0, UPT, UR42, 0x1, UPT ;  /* 0x000000012a00788c */ /* 0x000fe2000bf06270 */
[----:B------:R-:W-:Y:S01]  /*4500*/  @!PT LDS RZ, [RZ] ;  /* 0x00000000fffff984 */ /* 0x000fe20000000800 */
[----:B------:R-:W-:Y:S01]  /*4510*/  @!PT LDS RZ, [RZ] ;  /* 0x00000000fffff984 */ /* 0x000fe20000000800 */
[----:B------:R-:W-:Y:S01]  /*4520*/  @!PT LDS RZ, [RZ] ;  /* 0x00000000fffff984 */ /* 0x000fe20000000800 */
[----:B------:R-:W-:Y:S01]  /*4530*/  @!PT LDS RZ, [RZ] ;  /* 0x00000000fffff984 */ /* 0x000fe20000000800 */
[----:B------:R3:W-:Y:S06]  /*4540*/  MEMBAR.ALL.CTA ;  /* 0x0000000000007992 */ /* 0x0007ec0000008000 */
[----:B---3--:R-:W3:Y:S01]  /*4550*/  FENCE.VIEW.ASYNC.S ;  /* 0x00000000000073c6 */ /* 0x008ee20000000000 */
[----:B--2---:R-:W-:Y:S11]  /*4560*/  LOP3.LUT P0, RZ, R10, 0x1, RZ, 0xc0, !PT ;  /* 0x000000010aff7812 */ /* 0x004ff6000780c0ff */
[----:B------:R-:W-:Y:S02]  /*4570*/  @!UPT UIADD3 URZ, UPT, UPT, URZ, URZ, URZ ;  /* 0x000000fffffff290 */ /* 0x000fe4000fffe0ff */
[----:B---3--:R-:W-:Y:S01]  /*4580*/  VOTEU.ANY UP1, P0 ;  /* 0x0000000000ff7886 */ /* 0x008fe20000020100 */
[----:B------:R-:W-:Y:S11]  /*4590*/  PLOP3.LUT P0, PT, PT, PT, UP1, 0x80, 0x8 ;  /* 0x000000000008781c */ /* 0x000ff60003f0f018 */
[----:B------:R-:W-:Y:S02]  /*45a0*/  @!UPT UIADD3 URZ, UPT, UPT, URZ, URZ, URZ ;  /* 0x000000fffffff290 */ /* 0x000fe4000fffe0ff */
[----:B------:R-:W-:Y:S02]  /*45b0*/  @P0 SHF.R.U32.HI R0, RZ, 0x10, R9 ;  /* 0x00000010ff000819 */ /* 0x000fe40000011609 */
[----:B------:R-:W-:Y:S02]  /*45c0*/  @P0 MOV R6, R8 ;  /* 0x0000000800060202 */ /* 0x000fe40000000f00 */
[----:B------:R-:W-:Y:S01]  /*45d0*/  @P0 R2UR UR4, R0 ;  /* 0x00000000000402ca */ /* 0x000fe200000e0000 */
[----:B------:R-:W-:Y:S01]  /*45e0*/  VIADD R0, R12, 0x80 ;  /* 0x000000800c007836 */ /* 0x000fe20000000000 */
[----:B------:R-:W-:Y:S02]  /*45f0*/  @P0 LOP3.LUT R8, R9, 0xffff, RZ, 0xc0, !PT ;  /* 0x0000ffff09080812 */ /* 0x000fe400078ec0ff */
[----:B------:R-:W-:Y:S02]  /*4600*/  @P0 R2UR UR6, R6 ;  /* 0x00000000060602ca */ /* 0x000fe400000e0000 */
[----:B------:R-:W-:Y:S02]  /*4610*/  PRMT R0, RZ, 0x654, R0 ;  /* 0x00000654ff007816 */ /* 0x000fe40000000000 */
[----:B------:R-:W-:Y:S02]  /*4620*/  @P0 R2UR UR5, R8 ;  /* 0x00000000080502ca */ /* 0x000fe400000e0000 */
[----:B------:R2:W-:Y:S03]  /*4630*/  SYNCS.ARRIVE.TRANS64.RED.A1T0 RZ, [R0+URZ], RZ ;  /* 0x000000ff00ff79a7 */ /* 0x0005e600081004ff */
[----:B------:R-:W-:Y:S04]  /*4640*/  @UP1 UMOV UR26, UR4 ;  /* 0x00000004001a1c82 */ /* 0x000fe80008000000 */
[----:B------:R-:W-:Y:S04]  /*4650*/  @UP1 UMOV UR14, UR6 ;  /* 0x00000006000e1c82 */ /* 0x000fe80008000000 */
[----:B------:R-:W-:Y:S01]  /*4660*/  @UP1 UMOV UR13, UR5 ;  /* 0x00000005000d1c82 */ /* 0x000fe20008000000 */
[----:B------:R-:W-:Y:S05]  /*4670*/  BRA.U !UP0, `(.L_x_87) ;  /* 0x0000000108a47547 */ /* 0x000fea000b800000 */
[----:B------:R-:W-:Y:S02]  /*4680*/  UIMAD.WIDE.U32 UR8, UR13, UR31, URZ ;  /* 0x0000001f0d0872a5 */ /* 0x000fe4000f8e00ff */
[----:B------:R-:W-:Y:S02]  /*4690*/  UIMAD.WIDE.U32 UR10, UR14, UR28, URZ ;  /* 0x0000001c0e0a72a5 */ /* 0x000fe4000f8e00ff */
[----:B------:R-:W-:Y:S02]  /*46a0*/  USEL UR4, UR27, UR35, !UP5 ;  /* 0x000000231b047287 */ /* 0x000fe4000e800000 */
[----:B------:R-:W-:Y:S02]  /*46b0*/  USEL UR7, UR32, UR37, !UP6 ;  /* 0x0000002520077287 */ /* 0x000fe4000f000000 */
[----:B-1----:R-:W-:Y:S02]  /*46c0*/  UIMAD.WIDE.U32 UR18, UR4, UR22, URZ ;  /* 0x00000016041272a5 */ /* 0x002fe4000f8e00ff */
[----:B------:R-:W-:Y:S01]  /*46d0*/  UIMAD.WIDE.U32 UR24, UR7, UR22, URZ ;  /* 0x00000016071872a5 */ /* 0x000fe2000f8e00ff */
[----:B------:R-:W-:Y:S02]  /*46e0*/  UMOV UR5, UR9 ;  /* 0x0000000900057c82 */ /* 0x000fe40008000000 */
[----:B------:R-:W-:Y:S03]  /*46f0*/  USHF.R.U32.HI UR6, URZ, UR38, UR5 ;  /* 0x00000026ff067299 */ /* 0x000fe60008011605 */
[----:B------:R-:W-:Y:S01]  /*4700*/  UMOV UR5, UR11 ;  /* 0x0000000b00057c82 */ /* 0x000fe20008000000 */
[----:B------:R-:W-:Y:S02]  /*4710*/  USEL UR6, UR13, UR6, !UP5 ;  /* 0x000000060d067287 */ /* 0x000fe4000e800000 */
[----:B------:R-:W-:Y:S02]  /*4720*/  USHF.R.U32.HI UR8, URZ, UR29, UR5 ;  /* 0x0000001dff087299 */ /* 0x000fe40008011605 */
[----:B------:R-:W-:Y:S01]  /*4730*/  UIMAD.WIDE.U32 UR10, UR6, UR22, URZ ;  /* 0x00000016060a72a5 */ /* 0x000fe2000f8e00ff */
[----:B------:R-:W-:Y:S02]  /*4740*/  UMOV UR5, UR19 ;  /* 0x0000001300057c82 */ /* 0x000fe40008000000 */
[----:B------:R-:W-:Y:S03]  /*4750*/  @UP4 USHF.R.U32.HI UR4, URZ, UR23, UR5 ;  /* 0x00000017ff044299 */ /* 0x000fe60008011605 */
[----:B------:R-:W-:Y:S01]  /*4760*/  UMOV UR5, UR25 ;  /* 0x0000001900057c82 */ /* 0x000fe20008000000 */
[----:B------:R-:W-:Y:S02]  /*4770*/  UIMAD UR4, UR42, UR4, URZ ;  /* 0x000000042a0472a4 */ /* 0x000fe4000f8e02ff */
[----:B------:R-:W-:Y:S02]  /*4780*/  @UP4 USHF.R.U32.HI UR7, URZ, UR23, UR5 ;  /* 0x00000017ff074299 */ /* 0x000fe40008011605 */
[----:B------:R-:W-:Y:S02]  /*4790*/  USEL UR5, UR14, UR8, !UP6 ;  /* 0x000000080e057287 */ /* 0x000fe4000f000000 */
[----:B------:R-:W-:Y:S02]  /*47a0*/  UIMAD UR8, UR42, UR7, URZ ;  /* 0x000000072a0872a4 */ /* 0x000fe4000f8e02ff */
[----:B------:R-:W-:Y:S03]  /*47b0*/  UISETP.GE.AND UP0, UPT, UR6, UR4, UPT ;  /* 0x000000040600728c */ /* 0x000fe6000bf06270 */
[----:B------:R-:W-:Y:S01]  /*47c0*/  UMOV UR4, UR11 ;  /* 0x0000000b00047c82 */ /* 0x000fe20008000000 */
[----:B------:R-:W-:Y:S02]  /*47d0*/  UISETP.GE.OR UP0, UPT, UR5, UR8, UP0 ;  /* 0x000000080500728c */ /* 0x000fe40008706670 */
[----:B------:R-:W-:Y:S02]  /*47e0*/  USHF.R.U32.HI UR4, URZ, UR23, UR4 ;  /* 0x00000017ff047299 */ /* 0x000fe40008011604 */
[----:B------:R-:W-:Y:S02]  /*47f0*/  UIMAD.WIDE.U32 UR8, UR5, UR22, URZ ;  /* 0x00000016050872a5 */ /* 0x000fe4000f8e00ff */
[----:B------:R-:W-:Y:S04]  /*4800*/  USEL UR10, UR6, UR4, !UP4 ;  /* 0x00000004060a7287 */ /* 0x000fe8000e000000 */
[----:B------:R-:W-:Y:S01]  /*4810*/  UIADD3 UR11, UPT, UPT, -UR10, URZ, URZ ;  /* 0x000000ff0a0b7290 */ /* 0x000fe2000fffe1ff */
[----:B------:R-:W-:Y:S02]  /*4820*/  @!UP0 UMOV UR4, UR9 ;  /* 0x0000000900048c82 */ /* 0x000fe40008000000 */
[----:B------:R-:W-:Y:S02]  /*4830*/  @!UP0 USHF.R.U32.HI UR4, URZ, UR23, UR4 ;  /* 0x00000017ff048299 */ /* 0x000fe40008011604 */
[----:B------:R-:W-:Y:S02]  /*4840*/  UIMAD UR8, UR42, UR11, UR6 ;  /* 0x0000000b2a0872a4 */ /* 0x000fe4000f8e0206 */
[----:B------:R-:W-:Y:S04]  /*4850*/  @!UP0 USEL UR4, UR5, UR4, !UP4 ;  /* 0x0000000405048287 */ /* 0x000fe8000e000000 */
[----:B------:R-:W-:Y:S02]  /*4860*/  @!UP0 UIMAD UR8, UR7, UR8, UR4 ;  /* 0x00000008070882a4 */ /* 0x000fe4000f8e0204 */
[----:B------:R-:W-:Y:S02]  /*4870*/  @!UP0 UIADD3 UR9, UPT, UPT, UR10, -UR4, URZ ;  /* 0x800000040a098290 */ /* 0x000fe4000fffe0ff */
[----:B------:R-:W-:Y:S02]  /*4880*/  UIADD3 UR4, UPT, UPT, -UR5, URZ, URZ ;  /* 0x000000ff05047290 */ /* 0x000fe4000fffe1ff */
[----:B------:R-:W-:Y:S02]  /*4890*/  UIADD3 UR7, UPT, UPT, -UR6, URZ, URZ ;  /* 0x000000ff06077290 */ /* 0x000fe4000fffe1ff */
[----:B------:R-:W-:Y:S02]  /*48a0*/  @!UP0 UIMAD UR6, UR9, UR42, UR5 ;  /* 0x0000002a090682a4 */ /* 0x000fe4000f8e0205 */
[----:B------:R-:W-:Y:S02]  /*48b0*/  UIMAD UR14, UR15, UR4, UR14 ;  /* 0x000000040f0e72a4 */ /* 0x000fe4000f8e020e */
[----:B------:R-:W-:Y:S01]  /*48c0*/  UIMAD UR13, UR30, UR7, UR13 ;  /* 0x000000071e0d72a4 */ /* 0x000fe2000f8e020d */
[----:B------:R-:W-:Y:S02]  /*48d0*/  @!UP0 UMOV UR5, UR8 ;  /* 0x0000000800058c82 */ /* 0x000fe40008000000 */
[----:B------:R-:W-:Y:S02]  /*48e0*/  UIMAD UR14, UR5, UR15, UR14 ;  /* 0x0000000f050e72a4 */ /* 0x000fe4000f8e020e */
[----:B------:R-:W-:Y:S11]  /*48f0*/  UIMAD UR13, UR6, UR30, UR13 ;  /* 0x0000001e060d72a4 */ /* 0x000ff6000f8e020d */
[----:B------:R-:W-:Y:S01]  /*4900*/  @!UPT UIADD3 URZ, UPT, UPT, URZ, URZ, URZ ;  /* 0x000000fffffff290 */ /* 0x000fe2000fffe0ff */
.L_x_87:
[----:B------:R-:W3:Y:S01]  /*4910*/  @!UP2 LDCU.128 UR8, c[0x0][0xb10] ;  /* 0x00016200ff08a7ac */ /* 0x000ee20008000c00 */
[C---:B----4-:R-:W-:Y:S02]  /*4920*/  ISETP.NE.U32.AND P1, PT, R4.reuse, RZ, PT ;  /* 0x000000ff0400720c */ /* 0x050fe40003f25070 */
[----:B------:R-:W-:Y:S02]  /*4930*/  ISETP.NE.U32.AND P0, PT, R4, RZ, PT ;  /* 0x000000ff0400720c */ /* 0x000fe40003f05070 */
[C---:B------:R-:W-:Y:S02]  /*4940*/  ISETP.NE.AND.EX P1, PT, R5.reuse, RZ, PT, P1 ;  /* 0x000000ff0500720c */ /* 0x040fe40003f25310 */
[----:B------:R-:W-:Y:S01]  /*4950*/  ISETP.NE.AND.EX P0, PT, R5, RZ, PT, P0 ;  /* 0x000000ff0500720c */ /* 0x000fe20003f05300 */
[----:B------:R-:W4:Y:S01]  /*4960*/  @!UP2 LDCU UR5, c[0x0][0xb0c] ;  /* 0x00016180ff05a7ac */ /* 0x000f220008000800 */
[----:B------:R-:W-:Y:S01]  /*4970*/  SHF.L.U32 R9, R15, 0x1f, RZ ;  /* 0x0000001f0f097819 */ /* 0x000fe200000006ff */
[----:B------:R-:W-:Y:S02]  /*4980*/  USHF.L.U32 UR19, UR16, 0x7, URZ ;  /* 0x0000000710137899 */ /* 0x000fe400080006ff */
[----:B------:R-:W-:Y:S02]  /*4990*/  USHF.L.U32 UR18, UR20, 0x7, URZ ;  /* 0x0000000714127899 */ /* 0x000fe400080006ff */
[----:B---3--:R-:W-:Y:S07]  /*49a0*/  UIMAD.WIDE.U32 UR6, UR14, UR8, URZ ;  /* 0x000000080e0672a5 */ /* 0x008fee000f8e00ff */
[----:B------:R-:W-:Y:S01]  /*49b0*/  @!UP2 UMOV UR4, UR7 ;  /* 0x000000070004ac82 */ /* 0x000fe20008000000 */
[----:B----4-:R-:W-:Y:S02]  /*49c0*/  @!UP2 UISETP.NE.AND UP0, UPT, UR5, 0x1, UPT ;  /* 0x000000010500a88c */ /* 0x010fe4000bf05270 */
[----:B------:R-:W-:Y:S02]  /*49d0*/  @!UP2 USHF.R.U32.HI UR4, URZ, UR9, UR4 ;  /* 0x00000009ff04a299 */ /* 0x000fe40008011604 */
[----:B------:R-:W-:Y:S02]  /*49e0*/  UIMAD.WIDE.U32 UR6, UR13, UR11, URZ ;  /* 0x0000000b0d0672a5 */ /* 0x000fe4000f8e00ff */
[----:B------:R-:W-:Y:S02]  /*49f0*/  @!UP2 USEL UR8, UR14, UR4, !UP0 ;  /* 0x000000040e08a287 */ /* 0x000fe4000c000000 */
[----:B------:R-:W-:Y:S03]  /*4a00*/  @!UP2 UISETP.NE.AND UP0, UPT, UR10, 0x1, UPT ;  /* 0x000000010a00a88c */ /* 0x000fe6000bf05270 */
[----:B------:R-:W-:Y:S02]  /*4a10*/  @!UP2 UMOV UR6, UR7 ;  /* 0x000000070006ac82 */ /* 0x000fe40008000000 */
[----:B------:R-:W3:Y:S02]  /*4a20*/  @!UP2 LDCU UR4, c[0x0][0xb20] ;  /* 0x00016400ff04a7ac */ /* 0x000ee40008000800 */
[----:B---3--:R-:W-:Y:S04]  /*4a30*/  @!UP2 USHF.R.U32.HI UR6, URZ, UR4, UR6 ;  /* 0x00000004ff06a299 */ /* 0x008fe80008011606 */
[----:B------:R-:W-:Y:S04]  /*4a40*/  @!UP2 USEL UR6, UR13, UR6, !UP0 ;  /* 0x000000060d06a287 */ /* 0x000fe8000c000000 */
[----:B------:R-:W-:Y:S02]  /*4a50*/  @!UP2 UIADD3 UR4, UPT, UPT, -UR8, UR6, URZ ;  /* 0x000000060804a290 */ /* 0x000fe4000fffe1ff */
[----:B------:R-:W-:Y:S02]  /*4a60*/  @!UP2 UIADD3 UR6, UPT, UPT, UR8, -UR6, URZ ;  /* 0x800000060806a290 */ /* 0x000fe4000fffe0ff */
[----:B------:R-:W-:Y:S02]  /*4a70*/  @!UP2 UIMAD UR14, UR4, UR5, UR14 ;  /* 0x00000005040ea2a4 */ /* 0x000fe4000f8e020e */
[----:B------:R-:W-:Y:S01]  /*4a80*/  @!UP2 UIMAD UR13, UR6, UR10, UR13 ;  /* 0x0000000a060da2a4 */ /* 0x000fe2000f8e020d */
[----:B------:R-:W-:Y:S11]  /*4a90*/  BRA.U UP3, `(.L_x_88) ;  /* 0x0000000103107547 */ /* 0x000ff6000b800000 */
[----:B--2---:R-:W-:Y:S04]  /*4aa0*/  MOV R0, UR43 ;  /* 0x0000002b00007c02 */ /* 0x004fe80008000f00 */
[----:B------:R-:W-:Y:S04]  /*4ab0*/  SHF.L.U32 R11, R0, 0x1f, RZ ;  /* 0x0000001f000b7819 */ /* 0x000fe800000006ff */
[----:B------:R-:W2:Y:S02]  /*4ac0*/  SYNCS.PHASECHK.TRANS64.TRYWAIT P2, [UR21+0x68], R11 ;  /* 0x0000680bff0075a7 */ /* 0x000ea40008041115 */
[----:B--2---:R-:W-:Y:S05]  /*4ad0*/  @!P2 BRA `(.L_x_89) ;  /* 0x0000004800b0a947 */ /* 0x004fea0003800000 */
.L_x_88:
[----:B------:R-:W-:Y:S05]  /*4ae0*/  @!P1 BRA `(.L_x_90) ;  /* 0x0000000000309947 */ /* 0x000fea0003800000 */
[----:B------:R-:W-:Y:S01]  /*4af0*/  ISETP.NE.U32.AND P1, PT, R2, RZ, PT ;  /* 0x000000ff0200720c */ /* 0x000fe20003f25070 */
[----:B------:R-:W3:Y:S01]  /*4b00*/  LDCU.64 UR4, c[0x0][0x358] ;  /* 0x00006b00ff0477ac */ /* 0x000ee20008000a00 */
[----:B------:R-:W-:Y:S02]  /*4b10*/  IMAD.MOV.U32 R158, RZ, RZ, 0x1 ;  /* 0x00000001ff9e7424 */ /* 0x000fe400078e00ff */
[----:B------:R-:W-:Y:S11]  /*4b20*/  ISETP.NE.AND.EX P1, PT, R3, RZ, PT, P1 ;  /* 0x000000ff0300720c */ /* 0x000ff60003f25310 */
[----:B------:R-:W-:Y:S02]  /*4b30*/  @!UPT UIADD3 URZ, UPT, UPT, URZ, URZ, URZ ;  /* 0x000000fffffff290 */ /* 0x000fe4000fffe0ff */
[----:B--2---:R-:W2:Y:S01]  /*4b40*/  @P1 LDC.64 R10, c[0x0][0x888] ;  /* 0x00022200ff0a1b82 */ /* 0x004ea20000000a00 */
[----:B------:R-:W-:Y:S04]  /*4b50*/  @P1 IMAD R0, R4, UR36, RZ ;  /* 0x0000002404001c24 */ /* 0x000fe8000f8e02ff */
[----:B--2---:R-:W-:Y:S04]  /*4b60*/  @P1 IMAD.WIDE R10, R0, 0x4, R10 ;  /* 0x00000004000a1825 */ /* 0x004fe800078e020a */
[----:B------:R-:W-:Y:S01]  /*4b70*/  HFMA2 R0, -RZ, RZ, 0, 5.9604644775390625e-08 ;  /* 0x00000001ff007431 */ /* 0x000fe200000001ff */
[----:B---3-5:R3:W5:Y:S04]  /*4b80*/  @P1 LDG.E R73, desc[UR4][R10.64] ;  /* 0x000000040a491981 */ /* 0x028768000c1e1900 */
[----:B------:R-:W-:Y:S01]  /*4b90*/  @!P1 PRMT R158, R0, 0x7610, R158 ;  /* 0x00007610009e9816 */ /* 0x000fe2000000009e */
[----:B---3--:R-:W4:Y:S06]  /*4ba0*/  @!P1 LDC R73, c[0x0][0x880] ;  /* 0x00022000ff499b82 */ /* 0x008f2c0000000800 */
.L_x_90:
[----:B----45:R-:W-:Y:S01]  /*4bb0*/  @!P0 FSETP.EQ.AND P1, PT, R73, RZ, PT ;  /* 0x000000ff4900820b */ /* 0x030fe20003f22000 */
[----:B------:R-:W-:Y:S01]  /*4bc0*/  @!UPT UIADD3 URZ, UPT, UPT, URZ, URZ, URZ ;  /* 0x000000fffffff290 */ /* 0x000fe2000fffe0ff */
[----:B------:R-:W-:Y:S11]  /*4bd0*/  @!P0 BRA `(.L_x_91) ;  /* 0x0000000000188947 */ /* 0x000ff60003800000 */
[----:B------:R-:W-:Y:S02]  /*4be0*/  LOP3.LUT P0, RZ, R158, 0xff, RZ, 0xc0, !PT ;  /* 0x000000ff9eff7812 */ /* 0x000fe4000780c0ff */
[----:B------:R-:W-:Y:S04]  /*4bf0*/  ISETP.NE.U32.AND P1, PT, R2, RZ, PT ;  /* 0x000000ff0200720c */ /* 0x000fe80003f25070 */
[----:B------:R-:W-:Y:S04]  /*4c00*/  ISETP.NE.AND.EX P1, PT, R3, RZ, PT, P1 ;  /* 0x000000ff0300720c */ /* 0x000fe80003f25310 */
[----:B------:R-:W-:Y:S03]  /*4c10*/  PLOP3.LUT P1, PT, P1, PT, PT, 0x8, 0x80 ;  /* 0x000000000080781c */ /* 0x000fe60000f2e170 */
[----:B------:R-:W-:Y:S11]  /*4c20*/  @P0 FSETP.EQ.AND P1, PT, R73, RZ, PT ;  /* 0x000000ff4900020b */ /* 0x000ff60003f22000 */
[----:B------:R-:W-:Y:S02]  /*4c30*/  @!UPT UIADD3 URZ, UPT, UPT, URZ, URZ, URZ ;  /* 0x000000fffffff290 */ /* 0x000fe4000fffe0ff */
.L_x_91:
[----:B------:R-:W3:Y:S01]  /*4c40*/  SYNCS.PHASECHK.TRANS64.TRYWAIT P2, [UR21+0x50], R9 ;  /* 0x00005009ff0075a7 */ /* 0x000ee20008041115 */
[----:B------:R-:W-:Y:S04]  /*4c50*/  ELECT P0, URZ, PT ;  /* 0x0000000000ff782f */ /* 0x000fe80003800000 */
[----:B------:R-:W-:Y:S11]  /*4c60*/  PLOP3.LUT P1, PT, P1, P0, PT, 0xf2, 0x2f ;  /* 0x00000000002f781c */ /* 0x000ff60000f21e72 */
[----:B------:R-:W-:Y:S02]  /*4c70*/  @!UPT UIADD3 URZ, UPT, UPT, URZ, URZ, URZ ;  /* 0x000000fffffff290 */ /* 0x000fe4000fffe0ff */
[----:B------:R-:W-:Y:S05]  /*4c80*/  @!P1 IADD3 R8, P0, PT, R16, 0x580, RZ ;  /* 0x0000058010089810 */ /* 0x000fea0007f1e0ff */
[----:B------:R-:W-:Y:S01]  /*4c90*/  @!P1 IMAD.X R6, RZ, RZ, R17, P0 ;  /* 0x000000ffff069224 */ /* 0x000fe200000e0611 */
[----:B---3--:R-:W-:Y:S07]  /*4ca0*/  @!P2 BRA `(.L_x_92) ;  /* 0x000000480054a947 */ /* 0x008fee0003800000 */
.L_x_157:
[----:B------:R-:W-:Y:S01]  /*4cb0*/  @!P1 R2UR UR5, R8 ;  /* 0x00000000080592ca */ /* 0x000fe200000e0000 */
[----:B------:R-:W-:Y:S01]  /*4cc0*/  VOTEU.ALL UP0, P1 ;  /* 0x0000000000ff7886 */ /* 0x000fe20000800000 */
[----:B------:R-:W-:Y:S01]  /*4cd0*/  @!P1 R2UR UR4, R6 ;  /* 0x00000000060492ca */ /* 0x000fe200000e0000 */
[----:B--2---:R-:W-:Y:S01]  /*4ce0*/  @!P1 IMAD.MOV.U32 R0, RZ, RZ, 0x2000 ;  /* 0x00002000ff009424 */ /* 0x004fe200078e00ff */
[----:B------:R-:W-:Y:S01]  /*4cf0*/  UMOV UR6, 0x0 ;  /* 0x0000000000067882 */ /* 0x000fe20000000000 */
[----:B------:R-:W-:Y:S01]  /*4d00*/  UMOV UR7, 0x10000000 ;  /* 0x1000000000077882 */ /* 0x000fe20000000000 */
[----:B------:R-:W-:Y:S01]  /*4d10*/  @!UP0 UIADD3 UR16, UPT, UPT, UR21, 0x200, URZ ;  /* 0x0000020015108890 */ /* 0x000fe2000fffe0ff */
[----:B------:R-:W-:Y:S01]  /*4d20*/  VIADD R14, R14, 0x1 ;  /* 0x000000010e0e7836 */ /* 0x000fe20000000000 */
[----:B------:R-:W-:Y:S01]  /*4d30*/  VOTEU.ALL UP0, P1 ;  /* 0x0000000000ff7886 */ /* 0x000fe20000800000 */
[----:B------:R-:W-:Y:S04]  /*4d40*/  UMOV UR20, UR36 ;  /* 0x0000002400147c82 */ /* 0x000fe80008000000 */
[----:B------:R-:W-:Y:S02]  /*4d50*/  IMAD.U32 R10, RZ, RZ, UR5 ;  /* 0x00000005ff0a7e24 */ /* 0x000fe4000f8e00ff */
[----:B------:R-:W-:Y:S03]  /*4d60*/  IMAD.U32 R11, RZ, RZ, UR4 ;  /* 0x00000004ff0b7e24 */ /* 0x000fe6000f8e00ff */
[----:B------:R-:W-:Y:S02]  /*4d70*/  @!P1 R2UR UR4, R10 ;  /* 0x000000000a0492ca */ /* 0x000fe400000e0000 */
[----:B------:R-:W-:Y:S11]  /*4d80*/  @!P1 R2UR UR5, R11 ;  /* 0x000000000b0592ca */ /* 0x000ff600000e0000 */
[----:B------:R-:W-:Y:S02]  /*4d90*/  @!UPT UIADD3 URZ, UPT, UPT, URZ, URZ, URZ ;  /* 0x000000fffffff290 */ /* 0x000fe4000fffe0ff */
[----:B------:R2:W-:Y:S01]  /*4da0*/  @!UP0 UTMALDG.3D [UR16], [UR4], desc[UR6] ;  /* 0x00000610040085b4 */ /* 0x0005e20008011000 */
[----:B------:R2:W-:Y:S01]  /*4db0*/  @!P1 SYNCS.ARRIVE.TRANS64.RED.A0TR RZ, [UR21+0x40], R0 ;  /* 0x00004000ffff99a7 */ /* 0x0005e20008300415 */
[----:B------:R-:W-:Y:S01]  /*4dc0*/  SYNCS.ARRIVE.TRANS64.RED.A1T0 RZ, [UR34], RZ ;  /* 0x000000ffffff79a7 */ /* 0x000fe20008100422 */
[----:B------:R-:W3:Y:S02]  /*4dd0*/  SYNCS.PHASECHK.TRANS64.TRYWAIT P0, [UR21+0x58], R9 ;  /* 0x00005809ff0075a7 */ /* 0x000ee40008001115 */
[----:B--23--:R-:W-:Y:S05]  /*4de0*/  @!P0 BRA `(.L_x_93) ;  /* 0x00000048001c8947 */ /* 0x00cfea0003800000 */
.L_x_159:
[----:B------:R-:W-:Y:S01]  /*4df0*/  @!P1 IADD3 R6, P0, PT, R16, 0x580, RZ ;  /* 0x0000058010069810 */ /* 0x000fe20007f1e0ff */
[----:B------:R-:W-:Y:S01]  /*4e00*/  VOTEU.ALL UP0, P1 ;  /* 0x0000000000ff7886 */ /* 0x000fe20000800000 */
[----:B------:R-:W-:Y:S01]  /*4e10*/  UMOV UR6, 0x0 ;  /* 0x0000000000067882 */ /* 0x000fe20000000000 */
[----:B------:R-:W-:Y:S01]  /*4e20*/  UMOV UR7, 0x10000000 ;  /* 0x1000000000077882 */ /* 0x000fe20000000000 */
[----:B------:R-:W-:Y:S01]  /*4e30*/  @!P1 R2UR UR5, R6 ;  /* 0x00000000060592ca */ /* 0x000fe200000e0000 */
[----:B--2---:R-:W-:Y:S01]  /*4e40*/  @!P1 IMAD.X R0, RZ, RZ, R17, P0 ;  /* 0x000000ffff009224 */ /* 0x004fe200000e0611 */
[----:B------:R-:W-:Y:S01]  /*4e50*/  @!UP0 UIADD3 UR10, UPT, UPT, UR18, 0x40, URZ ;  /* 0x00000040120a8890 */ /* 0x000fe2000fffe0ff */
[----:B------:R-:W-:Y:S01]  /*4e60*/  ISETP.NE.AND P0, PT, R14, 0x2, PT ;  /* 0x000000020e00780c */ /* 0x000fe20003f05270 */
[----:B------:R-:W-:Y:S01]  /*4e70*/  @!UP0 UIADD3 UR8, UPT, UPT, UR21, 0x2200, URZ ;  /* 0x0000220015088890 */ /* 0x000fe2000fffe0ff */
[----:B------:R-:W-:Y:S01]  /*4e80*/  LOP3.LUT R15, R15, 0x1, RZ, 0x3c, !PT ;  /* 0x000000010f0f7812 */ /* 0x000fe200078e3cff */
[----:B------:R-:W-:Y:S01]  /*4e90*/  @!UP0 UIADD3 UR9, UPT, UPT, UR21, 0x48, URZ ;  /* 0x0000004815098890 */ /* 0x000fe2000fffe0ff */
[----:B------:R-:W-:Y:S01]  /*4ea0*/  @!P1 R2UR UR4, R0 ;  /* 0x00000000000492ca */ /* 0x000fe200000e0000 */
[----:B------:R-:W-:Y:S01]  /*4eb0*/  VOTEU.ALL UP0, P1 ;  /* 0x0000000000ff7886 */ /* 0x000fe20000800000 */
[----:B------:R-:W-:Y:S01]  /*4ec0*/  UMOV UR11, UR19 ;  /* 0x00000013000b7c82 */ /* 0x000fe20008000000 */
[----:B------:R-:W-:Y:S01]  /*4ed0*/  UMOV UR12, UR36 ;  /* 0x00000024000c7c82 */ /* 0x000fe20008000000 */
[----:B------:R-:W-:Y:S01]  /*4ee0*/  SEL R0, RZ, 0x1, P0 ;  /* 0x00000001ff007807 */ /* 0x000fe20000000000 */
[----:B------:R-:W-:Y:S01]  /*4ef0*/  UIADD3 UR20, UPT, UPT, UR13, UR59, URZ ;  /* 0x0000003b0d147290 */ /* 0x000fe2000fffe0ff */
[----:B------:R-:W-:Y:S01]  /*4f00*/  IMAD.U32 R8, RZ, RZ, UR5 ;  /* 0x00000005ff087e24 */ /* 0x000fe2000f8e00ff */
[----:B------:R-:W-:Y:S01]  /*4f10*/  SEL R14, R14, RZ, P0 ;  /* 0x000000ff0e0e7207 */ /* 0x000fe20000000000 */
[----:B------:R-:W-:Y:S01]  /*4f20*/  UIADD3 UR16, UPT, UPT, UR14, UR62, URZ ;  /* 0x0000003e0e107290 */ /* 0x000fe2000fffe0ff */
[----:B------:R-:W-:Y:S01]  /*4f30*/  LOP3.LUT R13, R13, R0, RZ, 0x3c, !PT ;  /* 0x000000000d0d7212 */ /* 0x000fe200078e3cff */
[----:B------:R-:W-:Y:S01]  /*4f40*/  UPLOP3.LUT UP3, UPT, UPT, UPT, UPT, 0x80, 0x8 ;  /* 0x000000000008789c */ /* 0x000fe20003f6f070 */
[----:B------:R-:W-:Y:S02]  /*4f50*/  UMOV UR36, UR26 ;  /* 0x0000001a00247c82 */ /* 0x000fe40008000000 */
[----:B------:R-:W-:Y:S01]  /*4f60*/  IMAD.U32 R9, RZ, RZ, UR4 ;  /* 0x00000004ff097e24 */ /* 0x000fe2000f8e00ff */
[----:B------:R-:W-:Y:S04]  /*4f70*/  @!P1 R2UR UR4, R8 ;  /* 0x00000000080492ca */ /* 0x000fe800000e0000 */
[----:B------:R-:W-:Y:S11]  /*4f80*/  @!P1 R2UR UR5, R9 ;  /* 0x00000000090592ca */ /* 0x000ff600000e0000 */
[----:B------:R-:W-:Y:S02]  /*4f90*/  @!UPT UIADD3 URZ, UPT, UPT, URZ, URZ, URZ ;  /* 0x000000fffffff290 */ /* 0x000fe4000fffe0ff */
[----:B------:R2:W-:Y:S01]  /*4fa0*/  @!UP0 UTMALDG.3D [UR8], [UR4], desc[UR6] ;  /* 0x00000608040085b4 */ /* 0x0005e20008011000 */
[----:B------:R2:W-:Y:S01]  /*4fb0*/  @!P1 SYNCS.ARRIVE.TRANS64.RED.A0TR RZ, [UR21+0x48], R7 ;  /* 0x00004807ffff99a7 */ /* 0x0005e20008300415 */
[----:B------:R-:W-:Y:S01]  /*4fc0*/  SYNCS.ARRIVE.TRANS64.RED.A1T0 RZ, [UR33], RZ ;  /* 0x000000ffffff79a7 */ /* 0x000fe20008100421 */
[----:B------:R-:W-:Y:S05]  /*4fd0*/  BRA.U UP1, `(.L_x_94) ;  /* 0xfffffff5012c7547 */ /* 0x000fea000b83ffff */
[----:B------:R-:W-:-:S04]  /*4fe0*/  SHF.L.U32 R3, R15, 0x1f, RZ ;  /* 0x0000001f0f037819 */ /* 0x000fc800000006ff */
[----:B------:R-:W3:Y:S02]  /*4ff0*/  SYNCS.PHASECHK.TRANS64.TRYWAIT P0, [UR21+0x50], R3 ;  /* 0x00005003ff0075a7 */ /* 0x000ee40008001115 */
[----:B---3--:R-:W-:Y:S05]  /*5000*/  @!P0 BRA `(.L_x_95) ;  /* 0x0000004400ac8947 */ /* 0x008fea0003800000 */
.L_x_161:
[----:B---3--:R-:W-:-:S07]  /*5010*/  MOV R0, UR21 ;  /* 0x0000001500007c02 */ /* 0x008fce0008000f00 */
.L_x_96:
[----:B---3--:R-:W-:-:S04]  /*5020*/  SHF.L.U32 R3, R15, 0x1f, RZ ;  /* 0x0000001f0f037819 */ /* 0x008fc800000006ff */
[----:B------:R3:W4:Y:S03]  /*5030*/  SYNCS.PHASECHK.TRANS64.TRYWAIT P0, [R0+URZ+0x58], R3 ;  /* 0x00005803000075a7 */ /* 0x00072600080011ff */
[----:B----4-:R-:W-:Y:S05]  /*5040*/  @!P0 NANOSLEEP.SYNCS 0x989680 ;  /* 0x009896800000895d */ /* 0x010fea0003900000 */
[----:B------:R-:W4:Y:S02]  /*5050*/  @!P0 SYNCS.PHASECHK.TRANS64 P0, [R0+URZ+0x58], R3 ;  /* 0x00005803000085a7 */ /* 0x000f2400080010ff */
[----:B-12-4-:R-:W-:Y:S05]  /*5060*/  @P0 EXIT ;  /* 0x000000000000094d */ /* 0x016fea0003800000 */
[----:B------:R-:W-:Y:S05]  /*5070*/  BRA `(.L_x_96) ;  /* 0xfffffffc00e87947 */ /* 0x000fea000383ffff */
.L_x_85:
[----:B------:R-:W-:-:S06]  /*5080*/  UISETP.GE.AND UP0, UPT, UR13, 0x4, UPT ;  /* 0x000000040d00788c */ /* 0x000fcc000bf06270 */
[----:B------:R-:W-:-:S13]  /*5090*/  PLOP3.LUT P0, PT, PT, PT, UP0, 0x80, 0x8 ;  /* 0x000000000008781c */ /* 0x000fda0003f0f008 */
[----:B------:R-:W-:Y:S05]  /*50a0*/  @!P0 EXIT ;  /* 0x000000000000894d */ /* 0x000fea0003800000 */
[----:B------:R-:W-:Y:S01]  /*50b0*/  BAR.SYNC.DEFER_BLOCKING 0x6, 0xa0 ;  /* 0x0182800000007b1d */ /* 0x000fe20000010000 */
[C---:B------:R-:W-:Y:S01]  /*50c0*/  IMAD.SHL.U32 R4, R170.reuse, 0x40, RZ ;  /* 0x00000040aa047824 */ /* 0x040fe200078e00ff */
[C---:B------:R-:W-:Y:S01]  /*50d0*/  LOP3.LUT R178, R170.reuse, 0x60, RZ, 0xc0, !PT ;  /* 0x00000060aab27812 */ /* 0x040fe200078ec0ff */
[C---:B------:R-:W-:Y:S01]  /*50e0*/  IMAD.SHL.U32 R137, R170.reuse, 0x8, RZ ;  /* 0x00000008aa897824 */ /* 0x040fe200078e00ff */
[C---:B------:R-:W-:Y:S01]  /*50f0*/  LOP3.LUT R176, R170.reuse, 0x2, RZ, 0xc0, !PT ;  /* 0x00000002aab07812 */ /* 0x040fe200078ec0ff */
[----:B------:R-:W-:Y:S01]  /*5100*/  IMAD.U32 R69, R170, 0x10000, RZ ;  /* 0x00010000aa457824 */ /* 0x000fe200078e00ff */
[----:B------:R-:W-:Y:S02]  /*5110*/  UMOV UR44, 0x400 ;  /* 0x00000400002c7882 */ /* 0x000fe40000000000 */
[----:B------:R-:W1:Y:S01]  /*5120*/  LDC.64 R156, c[0x0][0x8b0] ;  /* 0x00022c00ff9c7b82 */ /* 0x000e620000000a00 */
[----:B------:R-:W-:Y:S01]  /*5130*/  ULEA UR44, UR48, UR44, 0x18 ;  /* 0x0000002c302c7291 */ /* 0x000fe2000f8ec0ff */
[----:B------:R-:W-:Y:S01]  /*5140*/  LOP3.LUT R6, R4, 0x180, RZ, 0xc0, !PT ;  /* 0x0000018004067812 */ /* 0x000fe200078ec0ff */
[----:B------:R-:W-:Y:S01]  /*5150*/  HFMA2 R68, -RZ, RZ, 0, 0 ;  /* 0x00000000ff447431 */ /* 0x000fe200000001ff */
[----:B------:R-:W-:Y:S01]  /*5160*/  LOP3.LUT R69, R69, 0x600000, RZ, 0xc0, !PT ;  /* 0x0060000045457812 */ /* 0x000fe200078ec0ff */
[----:B------:R-:W-:Y:S01]  /*5170*/  UIADD3 UR4, UPT, UPT, UR44, 0x4200, URZ ;  /* 0x000042002c047890 */ /* 0x000fe2000fffe0ff */
[----:B------:R-:W-:Y:S01]  /*5180*/  LOP3.LUT R137, R6, 0x30, R137, 0xf8, !PT ;  /* 0x0000003006897812 */ /* 0x000fe200078ef889 */
[----:B------:R-:W-:Y:S01]  /*5190*/  IMAD.MOV.U32 R168, RZ, RZ, RZ ;  /* 0x000000ffffa87224 */ /* 0x000fe200078e00ff */
[----:B------:R-:W2:Y:S01]  /*51a0*/  LDC.64 R138, c[0x0][0x8a8] ;  /* 0x00022a00ff8a7b82 */ /* 0x000ea20000000a00 */
[----:B------:R-:W-:Y:S01]  /*51b0*/  LOP3.LUT R170, R170, 0x4, RZ, 0xc0, !PT ;  /* 0x00000004aaaa7812 */ /* 0x000fe200078ec0ff */
[----:B------:R-:W-:Y:S01]  /*51c0*/  IMAD.MOV.U32 R162, RZ, RZ, RZ ;  /* 0x000000ffffa27224 */ /* 0x000fe200078e00ff */
[----:B------:R-:W-:-:S02]  /*51d0*/  LOP3.LUT R137, R137, 0x1e40, R4, 0xf8, !PT ;  /* 0x00001e4089897812 */ /* 0x000fc400078ef804 */
[----:B------:R-:W-:Y:S01]  /*51e0*/  CS2R R166, SRZ ;  /* 0x0000000000a67805 */ /* 0x000fe2000001ff00 */
[----:B------:R-:W-:Y:S01]  /*51f0*/  IMAD.MOV.U32 R165, RZ, RZ, RZ ;  /* 0x000000ffffa57224 */ /* 0x000fe200078e00ff */
[----:B------:R-:W-:Y:S01]  /*5200*/  IADD3 R169, PT, PT, -R170, 0x2, RZ ;  /* 0x00000002aaa97810 */ /* 0x000fe20007ffe1ff */
[----:B------:R-:W-:Y:S01]  /*5210*/  IMAD.MOV R164, RZ, RZ, -R176 ;  /* 0x000000ffffa47224 */ /* 0x000fe200078e0ab0 */
[----:B------:R-:W-:Y:S01]  /*5220*/  IADD3 R171, PT, PT, R137, UR44, RZ ;  /* 0x0000002c89ab7c10 */ /* 0x000fe2000fffe0ff */
[----:B------:R-:W3:Y:S01]  /*5230*/  LDS R0, [UR44+0x120] ;  /* 0x0001202cff007984 */ /* 0x000ee20008000800 */
[----:B------:R-:W-:Y:S01]  /*5240*/  IMAD.MOV R163, RZ, RZ, -R170 ;  /* 0x000000ffffa37224 */ /* 0x000fe200078e0aaa */
[----:B------:R-:W-:Y:S01]  /*5250*/  MOV R177, UR4 ;  /* 0x0000000400b17c02 */ /* 0x000fe20008000f00 */
[----:B------:R-:W4:Y:S01]  /*5260*/  LDCU UR57, c[0x0][0x370] ;  /* 0x00006e00ff3977ac */ /* 0x000f220008000800 */
[----:B------:R-:W-:Y:S01]  /*5270*/  VIADD R171, R171, 0x200 ;  /* 0x00000200abab7836 */ /* 0x000fe20000000000 */
[----:B------:R-:W1:Y:S01]  /*5280*/  LDCU UR43, c[0x0][0xb0c] ;  /* 0x00016180ff2b77ac */ /* 0x000e620008000800 */
[----:B------:R-:W1:Y:S01]  /*5290*/  LDCU UR39, c[0x0][0xb30] ;  /* 0x00016600ff2777ac */ /* 0x000e620008000800 */
[----:B------:R-:W1:Y:S01]  /*52a0*/  LDCU.64 UR46, c[0x0][0x888] ;  /* 0x00011100ff2e77ac */ /* 0x000e620008000a00 */
[----:B------:R-:W1:Y:S01]  /*52b0*/  LDCU.64 UR40, c[0x0][0xb28] ;  /* 0x00016500ff2877ac */ /* 0x000e620008000a00 */
[----:B------:R-:W1:Y:S01]  /*52c0*/  LDCU.64 UR60, c[0x0][0x890] ;  /* 0x00011200ff3c77ac */ /* 0x000e620008000a00 */
[----:B------:R-:W1:Y:S01]  /*52d0*/  LDCU.128 UR52, c[0x0][0xb10] ;  /* 0x00016200ff3477ac */ /* 0x000e620008000c00 */
[----:B------:R-:W1:Y:S01]  /*52e0*/  LDCU UR56, c[0x0][0x374] ;  /* 0x00006e80ff3877ac */ /* 0x000e620008000800 */
[----:B------:R-:W-:Y:S01]  /*52f0*/  UIADD3 UR63, UPT, UPT, UR44, 0x200, URZ ;  /* 0x000002002c3f7890 */ /* 0x000fe2000fffe0ff */
[----:B-1234-:R-:W-:-:S11]  /*5300*/  IMAD.IADD R69, R0, 0x1, R69 ;  /* 0x0000000100457824 */ /* 0x01efd600078e0245 */
.L_x_123:
[C---:B------:R-:W-:Y:S02]  /*5310*/  LEA R3, R162.reuse, UR44, 0x3 ;  /* 0x0000002ca2037c11 */ /* 0x040fe4000f8e18ff */
[----:B------:R-:W-:Y:S02]  /*5320*/  SHF.L.U32 R0, R167, 0x1f, RZ ;  /* 0x0000001fa7007819 */ /* 0x000fe400000006ff */
[----:B------:R-:W-:Y:S02]  /*5330*/  LEA R5, R162, UR44, 0x4 ;  /* 0x0000002ca2057c11 */ /* 0x000fe4000f8e20ff */
[----:B-1----:R-:W1:Y:S02]  /*5340*/  SYNCS.PHASECHK.TRANS64.TRYWAIT P0, [R3+URZ+0x70], R0 ;  /* 0x00007000030075a7 */ /* 0x002e6400080011ff */
[----:B-1----:R-:W-:Y:S05]  /*5350*/  @!P0 BRA `(.L_x_97) ;  /* 0x0000004000f08947 */ /* 0x002fea0003800000 */
.L_x_162:
        /* <DEDUP_REMOVED lines=11> */
[----:B------:R-:W-:Y:S01]  /*5410*/  PLOP3.LUT P0, PT, PT, PT, UP1, 0x80, 0x8 ;  /* 0x000000000008781c */ /* 0x000fe20003f0f018 */
[----:B------:R-:W-:Y:S11]  /*5420*/  UP2UR UR45, UPR, URZ, 0x2 ;  /* 0x00000002ff2d7883 */ /* 0x000ff60008000000 */
[----:B------:R-:W-:Y:S01]  /*5430*/  @!UPT UIADD3 URZ, UPT, UPT, URZ, URZ, URZ ;  /* 0x000000fffffff290 */ /* 0x000fe2000fffe0ff */
[----:B-1----:R-:W-:Y:S02]  /*5440*/  @P0 SHF.R.U32.HI R0, RZ, 0x10, R5 ;  /* 0x00000010ff000819 */ /* 0x002fe40000011605 */
        /* <DEDUP_REMOVED lines=12> */
[----:B------:R-:W2:Y:S01]  /*5510*/  LDCU UR12, c[0x0][0xb20] ;  /* 0x00016400ff0c77ac */ /* 0x000ea20008000800 */
[----:B------:R-:W-:Y:S02]  /*5520*/  UIMAD.WIDE.U32 UR4, UR56, UR55, URZ ;  /* 0x00000037380472a5 */ /* 0x000fe4000f8e00ff */
[----:B------:R-:W-:Y:S02]  /*5530*/  UIMAD.WIDE.U32 UR6, UR57, UR52, URZ ;  /* 0x00000034390672a5 */ /* 0x000fe4000f8e00ff */
[----:B------:R-:W-:Y:S02]  /*5540*/  UISETP.NE.AND UP0, UPT, UR54, 0x1, UPT ;  /* 0x000000013600788c */ /* 0x000fe4000bf05270 */
[----:B------:R-:W-:Y:S02]  /*5550*/  UIMAD.WIDE.U32 UR8, UR37, UR55, URZ ;  /* 0x00000037250872a5 */ /* 0x000fe4000f8e00ff */
[----:B------:R-:W-:Y:S02]  /*5560*/  UIMAD.WIDE.U32 UR10, UR38, UR52, URZ ;  /* 0x00000034260a72a5 */ /* 0x000fe4000f8e00ff */
[----:B------:R-:W-:Y:S02]  /*5570*/  UISETP.NE.AND UP1, UPT, UR43, 0x1, UPT ;  /* 0x000000012b00788c */ /* 0x000fe4000bf25270 */
[----:B------:R-:W-:Y:S01]  /*5580*/  UISETP.NE.AND UP2, UPT, UR42, 0x1, UPT ;  /* 0x000000012a00788c */ /* 0x000fe2000bf45270 */
[----:B------:R-:W-:Y:S02]  /*5590*/  UMOV UR4, UR5 ;  /* 0x0000000500047c82 */ /* 0x000fe40008000000 */
[----:B--2---:R-:W-:Y:S03]  /*55a0*/  USHF.R.U32.HI UR5, URZ, UR12, UR4 ;  /* 0x0000000cff057299 */ /* 0x004fe60008011604 */
[----:B------:R-:W-:Y:S02]  /*55b0*/  UMOV UR4, UR7 ;  /* 0x0000000700047c82 */ /* 0x000fe40008000000 */
[----:B------:R-:W-:Y:S02]  /*55c0*/  USHF.R.U32.HI UR7, URZ, UR53, UR4 ;  /* 0x00000035ff077299 */ /* 0x000fe40008011604 */
[----:B------:R-:W-:Y:S02]  /*55d0*/  USEL UR4, UR56, UR5, !UP0 ;  /* 0x0000000538047287 */ /* 0x000fe4000c000000 */
[----:B------:R-:W-:Y:S01]  /*55e0*/  USEL UR7, UR57, UR7, !UP1 ;  /* 0x0000000739077287 */ /* 0x000fe2000c800000 */
[----:B------:R-:W-:Y:S01]  /*55f0*/  UMOV UR5, UR9 ;  /* 0x0000000900057c82 */ /* 0x000fe20008000000 */
[----:B------:R-:W-:Y:S02]  /*5600*/  UIMAD.WIDE.U32 UR8, UR4, UR40, URZ ;  /* 0x00000028040872a5 */ /* 0x000fe4000f8e00ff */
[----:B------:R-:W-:Y:S03]  /*5610*/  USHF.R.U32.HI UR6, URZ, UR12, UR5 ;  /* 0x0000000cff067299 */ /* 0x000fe60008011605 */
[----:B------:R-:W-:Y:S01]  /*5620*/  UMOV UR5, UR11 ;  /* 0x0000000b00057c82 */ /* 0x000fe20008000000 */
[----:B------:R-:W-:Y:S02]  /*5630*/  UIMAD.WIDE.U32 UR10, UR7, UR40, URZ ;  /* 0x00000028070a72a5 */ /* 0x000fe4000f8e00ff */
[----:B------:R-:W-:Y:S02]  /*5640*/  USHF.R.U32.HI UR12, URZ, UR53, UR5 ;  /* 0x00000035ff0c7299 */ /* 0x000fe40008011605 */
[----:B------:R-:W-:Y:S01]  /*5650*/  USEL UR6, UR37, UR6, !UP0 ;  /* 0x0000000625067287 */ /* 0x000fe2000c000000 */
[----:B------:R-:W-:Y:S02]  /*5660*/  UMOV UR5, UR9 ;  /* 0x0000000900057c82 */ /* 0x000fe40008000000 */
[----:B------:R-:W-:Y:S01]  /*5670*/  UMOV UR10, UR11 ;  /* 0x0000000b000a7c82 */ /* 0x000fe20008000000 */
[----:B------:R-:W-:Y:S02]  /*5680*/  @UP2 USHF.R.U32.HI UR4, URZ, UR41, UR5 ;  /* 0x00000029ff042299 */ /* 0x000fe40008011605 */
[----:B------:R-:W-:Y:S02]  /*5690*/  @UP2 USHF.R.U32.HI UR7, URZ, UR41, UR10 ;  /* 0x00000029ff072299 */ /* 0x000fe4000801160a */
[----:B------:R-:W-:Y:S02]  /*56a0*/  UIMAD UR4, UR42, UR4, URZ ;  /* 0x000000042a0472a4 */ /* 0x000fe4000f8e02ff */
[----:B------:R-:W-:Y:S02]  /*56b0*/  UIMAD.WIDE.U32 UR10, UR6, UR40, URZ ;  /* 0x00000028060a72a5 */ /* 0x000fe4000f8e00ff */
[----:B------:R-:W-:Y:S02]  /*56c0*/  USEL UR5, UR38, UR12, !UP1 ;  /* 0x0000000c26057287 */ /* 0x000fe4000c800000 */
[----:B------:R-:W-:Y:S02]  /*56d0*/  UIMAD UR8, UR42, UR7, URZ ;  /* 0x000000072a0872a4 */ /* 0x000fe4000f8e02ff */
[----:B------:R-:W-:Y:S03]  /*56e0*/  UISETP.GE.AND UP0, UPT, UR6, UR4, UPT ;  /* 0x000000040600728c */ /* 0x000fe6000bf06270 */
[----:B------:R-:W-:Y:S01]  /*56f0*/  UMOV UR4, UR11 ;  /* 0x0000000b00047c82 */ /* 0x000fe20008000000 */
[----:B------:R-:W-:Y:S02]  /*5700*/  UISETP.GE.OR UP0, UPT, UR5, UR8, UP0 ;  /* 0x000000080500728c */ /* 0x000fe40008706670 */
[----:B------:R-:W-:Y:S02]  /*5710*/  USHF.R.U32.HI UR4, URZ, UR41, UR4 ;  /* 0x00000029ff047299 */ /* 0x000fe40008011604 */
[----:B------:R-:W-:Y:S02]  /*5720*/  UIMAD.WIDE.U32 UR8, UR5, UR40, URZ ;  /* 0x00000028050872a5 */ /* 0x000fe4000f8e00ff */
[----:B------:R-:W-:Y:S02]  /*5730*/  USEL UR11, UR6, UR4, !UP2 ;  /* 0x00000004060b7287 */ /* 0x000fe4000d000000 */
[----:B------:R-:W-:Y:S02]  /*5740*/  UIADD3 UR8, UPT, UPT, -UR5, URZ, URZ ;  /* 0x000000ff05087290 */ /* 0x000fe4000fffe1ff */
[----:B------:R-:W-:Y:S01]  /*5750*/  UIADD3 UR10, UPT, UPT, -UR11, URZ, URZ ;  /* 0x000000ff0b0a7290 */ /* 0x000fe2000fffe1ff */
[----:B------:R-:W-:Y:S01]  /*5760*/  @!UP0 UMOV UR4, UR9 ;  /* 0x0000000900048c82 */ /* 0x000fe20008000000 */
[----:B------:R-:W-:Y:S02]  /*5770*/  UIADD3 UR9, UPT, UPT, -UR6, URZ, URZ ;  /* 0x000000ff06097290 */ /* 0x000fe4000fffe1ff */
[----:B------:R-:W-:Y:S02]  /*5780*/  @!UP0 USHF.R.U32.HI UR4, URZ, UR41, UR4 ;  /* 0x00000029ff048299 */ /* 0x000fe40008011604 */
[----:B------:R-:W-:Y:S02]  /*5790*/  UIMAD UR10, UR42, UR10, UR6 ;  /* 0x0000000a2a0a72a4 */ /* 0x000fe4000f8e0206 */
[----:B------:R-:W-:Y:S04]  /*57a0*/  @!UP0 USEL UR4, UR5, UR4, !UP2 ;  /* 0x0000000405048287 */ /* 0x000fe8000d000000 */
[----:B------:R-:W-:Y:S02]  /*57b0*/  @!UP0 UIMAD UR10, UR7, UR10, UR4 ;  /* 0x0000000a070a82a4 */ /* 0x000fe4000f8e0204 */
[----:B------:R-:W-:Y:S02]  /*57c0*/  @!UP0 UIADD3 UR11, UPT, UPT, UR11, -UR4, URZ ;  /* 0x800000040b0b8290 */ /* 0x000fe4000fffe0ff */
[----:B------:R-:W-:Y:S02]  /*57d0*/  UIMAD UR7, UR43, UR8, UR38 ;  /* 0x000000082b0772a4 */ /* 0x000fe4000f8e0226 */
[----:B------:R-:W-:Y:S02]  /*57e0*/  @!UP0 UIMAD UR6, UR11, UR42, UR5 ;  /* 0x0000002a0b0682a4 */ /* 0x000fe4000f8e0205 */
[----:B------:R-:W-:Y:S01]  /*57f0*/  UIMAD UR4, UR54, UR9, UR37 ;  /* 0x00000009360472a4 */ /* 0x000fe2000f8e0225 */
[----:B------:R-:W-:Y:S02]  /*5800*/  @!UP0 UMOV UR5, UR10 ;  /* 0x0000000a00058c82 */ /* 0x000fe40008000000 */
[----:B------:R-:W-:Y:S02]  /*5810*/  UIMAD UR38, UR5, UR43, UR7 ;  /* 0x0000002b052672a4 */ /* 0x000fe4000f8e0207 */
[----:B------:R-:W-:Y:S11]  /*5820*/  UIMAD UR37, UR6, UR54, UR4 ;  /* 0x00000036062572a4 */ /* 0x000ff6000f8e0204 */
[----:B------:R-:W-:Y:S01]  /*5830*/  @!UPT UIADD3 URZ, UPT, UPT, URZ, URZ, URZ ;  /* 0x000000fffffff290 */ /* 0x000fe2000fffe0ff */
.L_x_98:
[----:B------:R-:W-:Y:S01]  /*5840*/  UISETP.NE.AND UP0, UPT, UR39, 0x1, UPT ;  /* 0x000000012700788c */ /* 0x000fe2000bf05270 */
[----:B------:R-:W-:Y:S01]  /*5850*/  IADD3 R162, PT, PT, R162, 0x1, RZ ;  /* 0x00000001a2a27810 */ /* 0x000fe20007ffe0ff */
[----:B------:R-:W-:Y:S02]  /*5860*/  USHF.L.U32 UR50, UR16, 0x7, URZ ;  /* 0x0000000710327899 */ /* 0x000fe400080006ff */
[----:B------:R-:W-:Y:S07]  /*5870*/  USHF.L.U32 UR49, UR20, 0x7, URZ ;  /* 0x0000000714317899 */ /* 0x000fee00080006ff */
[----:B------:R-:W2:Y:S01]  /*5880*/  @!UP0 LDCU.128 UR12, c[0x0][0xb10] ;  /* 0x00016200ff0c87ac */ /* 0x000ea20008000c00 */
[----:B------:R-:W3:Y:S01]  /*5890*/  @!UP0 LDCU UR5, c[0x0][0xb0c] ;  /* 0x00016180ff0587ac */ /* 0x000ee20008000800 */
[----:B------:R-:W4:Y:S01]  /*58a0*/  @!UP0 LDCU UR10, c[0x0][0xb20] ;  /* 0x00016400ff0a87ac */ /* 0x000f220008000800 */
[----:B--2---:R-:W-:Y:S02]  /*58b0*/  UIMAD.WIDE.U32 UR8, UR38, UR12, URZ ;  /* 0x0000000c260872a5 */ /* 0x004fe4000f8e00ff */
[----:B------:R-:W-:Y:S02]  /*58c0*/  UIMAD.WIDE.U32 UR6, UR37, UR15, URZ ;  /* 0x0000000f250672a5 */ /* 0x000fe4000f8e00ff */
[----:B------:R-:W-:Y:S03]  /*58d0*/  @!UP0 UISETP.NE.AND UP1, UPT, UR14, 0x1, UPT ;  /* 0x000000010e00888c */ /* 0x000fe6000bf25270 */
[----:B------:R-:W-:Y:S01]  /*58e0*/  @!UP0 UMOV UR4, UR9 ;  /* 0x0000000900048c82 */ /* 0x000fe20008000000 */
[----:B---3--:R-:W-:Y:S02]  /*58f0*/  @!UP0 UISETP.NE.AND UP2, UPT, UR5, 0x1, UPT ;  /* 0x000000010500888c */ /* 0x008fe4000bf45270 */
[----:B------:R-:W-:Y:S01]  /*5900*/  @!UP0 USHF.R.U32.HI UR4, URZ, UR13, UR4 ;  /* 0x0000000dff048299 */ /* 0x000fe20008011604 */
[----:B------:R-:W-:Y:S02]  /*5910*/  @!UP0 UMOV UR6, UR7 ;  /* 0x0000000700068c82 */ /* 0x000fe40008000000 */
[----:B----4-:R-:W-:Y:S02]  /*5920*/  @!UP0 USHF.R.U32.HI UR6, URZ, UR10, UR6 ;  /* 0x0000000aff068299 */ /* 0x010fe40008011606 */
[----:B------:R-:W-:Y:S02]  /*5930*/  @!UP0 USEL UR7, UR38, UR4, !UP2 ;  /* 0x0000000426078287 */ /* 0x000fe4000d000000 */
[----:B------:R-:W-:Y:S04]  /*5940*/  @!UP0 USEL UR6, UR37, UR6, !UP1 ;  /* 0x0000000625068287 */ /* 0x000fe8000c800000 */
[----:B------:R-:W-:Y:S02]  /*5950*/  @!UP0 UIADD3 UR4, UPT, UPT, -UR7, UR6, URZ ;  /* 0x0000000607048290 */ /* 0x000fe4000fffe1ff */
[----:B------:R-:W-:Y:S02]  /*5960*/  @!UP0 UIADD3 UR6, UPT, UPT, UR7, -UR6, URZ ;  /* 0x8000000607068290 */ /* 0x000fe4000fffe0ff */
[----:B------:R-:W-:Y:S02]  /*5970*/  @!UP0 UIMAD UR38, UR4, UR5, UR38 ;  /* 0x00000005042682a4 */ /* 0x000fe4000f8e0226 */
[----:B------:R-:W-:Y:S02]  /*5980*/  @!UP0 UIMAD UR37, UR6, UR14, UR37 ;  /* 0x0000000e062582a4 */ /* 0x000fe4000f8e0225 */
[----:B------:R-:W-:Y:S09]  /*5990*/  ULOP3.LUT UP0, URZ, UR63, 0x1b0, URZ, 0xc0, !UPT ;  /* 0x000001b03fff7892 */ /* 0x000ff2000f80c0ff */
[----:B------:R-:W-:Y:S05]  /*59a0*/  BRA.U !UP0, `(.L_x_99) ;  /* 0x0000000108407547 */ /* 0x000fea000b800000 */
[----:B------:R-:W2:Y:S01]  /*59b0*/  LDCU.64 UR8, c[0x4][0x80] ;  /* 0x01001000ff0877ac */ /* 0x000ea20008000a00 */
[----:B------:R-:W-:Y:S01]  /*59c0*/  MOV R3, 0x0 ;  /* 0x0000000000037802 */ /* 0x000fe20000000f00 */
[----:B------:R-:W-:Y:S02]  /*59d0*/  HFMA2 R12, -RZ, RZ, 0, 5.9604644775390625e-08 ;  /* 0x00000001ff0c7431 */ /* 0x000fe400000001ff */
[----:B------:R-:W-:Y:S02]  /*59e0*/  IMAD.MOV.U32 R8, RZ, RZ, 0x70 ;  /* 0x00000070ff087424 */ /* 0x000fe400078e00ff */
[----:B------:R-:W-:Y:S01]  /*59f0*/  IMAD.MOV.U32 R13, RZ, RZ, RZ ;  /* 0x000000ffff0d7224 */ /* 0x000fe200078e00ff */
[----:B------:R-:W3:Y:S01]  /*5a00*/  LDCU.64 UR6, c[0x4][0x88] ;  /* 0x01001100ff0677ac */ /* 0x000ee20008000a00 */
[----:B------:R-:W4:Y:S01]  /*5a10*/  LDC.64 R2, c[0x4][R3] ;  /* 0x0100000003027b82 */ /* 0x000f220000000a00 */
[----:B------:R-:W1:Y:S01]  /*5a20*/  LDCU.64 UR4, c[0x4][0x8] ;  /* 0x01000100ff0477ac */ /* 0x000e620008000a00 */
[----:B--2---:R-:W-:Y:S01]  /*5a30*/  MOV R5, UR9 ;  /* 0x0000000900057c02 */ /* 0x004fe20008000f00 */
[----:B------:R-:W-:Y:S01]  /*5a40*/  IMAD.U32 R4, RZ, RZ, UR8 ;  /* 0x00000008ff047e24 */ /* 0x000fe2000f8e00ff */
[----:B---3--:R-:W-:Y:S01]  /*5a50*/  MOV R7, UR7 ;  /* 0x0000000700077c02 */ /* 0x008fe20008000f00 */
[----:B------:R-:W-:Y:S01]  /*5a60*/  IMAD.U32 R6, RZ, RZ, UR6 ;  /* 0x00000006ff067e24 */ /* 0x000fe2000f8e00ff */
[----:B-1----:R-:W-:Y:S01]  /*5a70*/  MOV R11, UR5 ;  /* 0x00000005000b7c02 */ /* 0x002fe20008000f00 */
[----:B------:R-:W-:Y:S02]  /*5a80*/  IMAD.U32 R10, RZ, RZ, UR4 ;  /* 0x00000004ff0a7e24 */ /* 0x000fe4000f8e00ff */
[----:B------:R-:W-:Y:S07]  /*5a90*/  LEPC R20, `(.L_x_99) ;  /* 0x000000001014794e */ /* 0x000fee0000000000 */
[----:B----45:R-:W-:Y:S05]  /*5aa0*/  CALL.ABS.NOINC R2 ;  /* 0x0000000002007343 */ /* 0x030fea0003c00000 */
.L_x_99:
[----:B------:R-:W-:Y:S01]  /*5ab0*/  LOP3.LUT P0, RZ, R177, 0x1b0, RZ, 0xc0, !PT ;  /* 0x000001b0b1ff7812 */ /* 0x000fe2000780c0ff */
[----:B------:R-:W-:Y:S11]  /*5ac0*/  BSSY.RECONVERGENT B6, `(.L_x_100) ;  /* 0x0000013000067945 */ /* 0x000ff60003800200 */
[----:B------:R-:W-:Y:S01]  /*5ad0*/  @!UPT UIADD3 URZ, UPT, UPT, URZ, URZ, URZ ;  /* 0x000000fffffff290 */ /* 0x000fe2000fffe0ff */
[----:B------:R-:W-:Y:S05]  /*5ae0*/  @!P0 BRA `(.L_x_101) ;  /* 0x0000000000408947 */ /* 0x000fea0003800000 */
        /* <DEDUP_REMOVED lines=16> */
.L_x_101:
[----:B------:R-:W-:Y:S05]  /*5bf0*/  BSYNC.RECONVERGENT B6 ;  /* 0x0000000000067941 */ /* 0x000fea0003800200 */
.L_x_100:
[----:B------:R-:W-:Y:S01]  /*5c00*/  R2UR UR4, R160 ;  /* 0x00000000a00472ca */ /* 0x000fe200000e0000 */
[----:B------:R-:W-:Y:S01]  /*5c10*/  UISETP.NE.U32.AND UP0, UPT, UR60, URZ, UPT ;  /* 0x000000ff3c00728c */ /* 0x000fe2000bf05070 */
[----:B------:R-:W-:Y:S02]  /*5c20*/  ISETP.NE.U32.AND P4, PT, R156, RZ, PT ;  /* 0x000000ff9c00720c */ /* 0x000fe40003f85070 */
[----:B------:R-:W-:Y:S01]  /*5c30*/  ISETP.NE.U32.AND P2, PT, RZ, UR46, PT ;  /* 0x0000002eff007c0c */ /* 0x000fe2000bf45070 */
[----:B------:R-:W-:Y:S01]  /*5c40*/  UISETP.NE.AND.EX UP1, UPT, UR61, URZ, UPT, UP0 ;  /* 0x000000ff3d00728c */ /* 0x000fe2000bf25300 */
[----:B------:R-:W-:Y:S01]  /*5c50*/  ISETP.NE.AND.EX P4, PT, R157, RZ, PT, P4 ;  /* 0x000000ff9d00720c */ /* 0x000fe20003f85340 */
[----:B------:R-:W-:Y:S01]  /*5c60*/  UPLOP3.LUT UP0, UPT, UPT, UPT, UPT, 0x40, 0x4 ;  /* 0x000000000004789c */ /* 0x000fe20003f0e870 */
[----:B------:R-:W-:Y:S05]  /*5c70*/  ISETP.NE.AND.EX P2, PT, RZ, UR47, PT, P2 ;  /* 0x0000002fff007c0c */ /* 0x000fea000bf45320 */
[----:B------:R-:W-:Y:S06]  /*5c80*/  UISETP.NE.AND UP2, UPT, UR4, URZ, UPT ;  /* 0x000000ff0400728c */ /* 0x000fec000bf45270 */
[----:B------:R-:W-:Y:S05]  /*5c90*/  PLOP3.LUT P1, PT, PT, PT, UP2, 0x80, 0x8 ;  /* 0x000000000008781c */ /* 0x000fea0003f2f028 */
[----:B------:R-:W-:Y:S06]  /*5ca0*/  @UP2 UPLOP3.LUT UP0, UPT, UPT, UPT, UP1, 0x80, 0x8 ;  /* 0x000000000008289c */ /* 0x000fec0003f0f010 */
[----:B------:R-:W-:Y:S01]  /*5cb0*/  PLOP3.LUT P0, PT, PT, PT, UP0, 0x80, 0x8 ;  /* 0x000000000008781c */ /* 0x000fe20003f0f008 */
[----:B------:R-:W-:Y:S01]  /*5cc0*/  @!UPT UIADD3 URZ, UPT, UPT, URZ, URZ, URZ ;  /* 0x000000fffffff290 */ /* 0x000fe2000fffe0ff */
[----:B------:R-:W-:Y:S11]  /*5cd0*/  BRA.U !UP1, `(.L_x_102) ;  /* 0x00000001093c7547 */ /* 0x000ff6000b800000 */
[----:B------:R-:W-:Y:S01]  /*5ce0*/  UISETP.NE.U32.AND UP0, UPT, UR46, URZ, UPT ;  /* 0x000000ff2e00728c */ /* 0x000fe2000bf05070 */
[----:B-1----:R-:W-:Y:S01]  /*5cf0*/  HFMA2 R0, -RZ, RZ, 0, 5.9604644775390625e-08 ;  /* 0x00000001ff007431 */ /* 0x002fe200000001ff */
[----:B------:R-:W1:Y:S01]  /*5d00*/  LDCU.64 UR8, c[0x0][0x358] ;  /* 0x00006b00ff0877ac */ /* 0x000e620008000a00 */
[----:B------:R-:W-:Y:S01]  /*5d10*/  IMAD.MOV.U32 R158, RZ, RZ, 0x1 ;  /* 0x00000001ff9e7424 */ /* 0x000fe200078e00ff */
[----:B------:R-:W-:Y:S06]  /*5d20*/  UISETP.NE.AND.EX UP0, UPT, UR47, URZ, UPT, UP0 ;  /* 0x000000ff2f00728c */ /* 0x000fec000bf05300 */
[----:B------:R-:W-:Y:S05]  /*5d30*/  PLOP3.LUT P3, PT, PT, PT, UP0, 0x80, 0x8 ;  /* 0x000000000008781c */ /* 0x000fea0003f6f008 */
[----:B------:R-:W2:Y:S01]  /*5d40*/  @UP0 LDCU.64 UR4, c[0x0][0x888] ;  /* 0x00011100ff0407ac */ /* 0x000ea20008000a00 */
[----:B------:R-:W-:Y:S07]  /*5d50*/  @UP0 UIMAD UR6, UR36, UR60, URZ ;  /* 0x0000003c240602a4 */ /* 0x000fee000f8e02ff */
[----:B------:R-:W-:Y:S01]  /*5d60*/  @!P3 PRMT R158, R0, 0x7610, R158 ;  /* 0x00007610009eb816 */ /* 0x000fe2000000009e */
[----:B--2---:R-:W-:Y:S06]  /*5d70*/  @UP0 UIMAD.WIDE UR4, UR6, 0x4, UR4 ;  /* 0x00000004060408a5 */ /* 0x004fec000f8e0204 */
[----:B------:R-:W-:Y:S01]  /*5d80*/  IMAD.U32 R2, RZ, RZ, UR4 ;  /* 0x00000004ff027e24 */ /* 0x000fe2000f8e00ff */
[----:B------:R-:W-:Y:S04]  /*5d90*/  MOV R3, UR5 ;  /* 0x0000000500037c02 */ /* 0x000fe80008000f00 */
[----:B------:R-:W2:Y:S01]  /*5da0*/  @!UP0 LDCU UR4, c[0x0][0x880] ;  /* 0x00011000ff0487ac */ /* 0x000ea20008000800 */
[----:B-1---5:R3:W5:Y:S02]  /*5db0*/  @P3 LDG.E R73, desc[UR8][R2.64] ;  /* 0x0000000802493981 */ /* 0x022764000c1e1900 */
[----:B--23--:R-:W-:Y:S02]  /*5dc0*/  @!P3 IMAD.U32 R73, RZ, RZ, UR4 ;  /* 0x00000004ff49be24 */ /* 0x00cfe4000f8e00ff */
.L_x_102:
[----:B------:R-:W-:Y:S05]  /*5dd0*/  @!P4 BRA `(.L_x_103) ;  /* 0x000000000024c947 */ /* 0x000fea0003800000 */
[----:B------:R-:W-:Y:S01]  /*5de0*/  ISETP.NE.U32.AND P3, PT, R138, RZ, PT ;  /* 0x000000ff8a00720c */ /* 0x000fe20003f65070 */
[----:B------:R-:W2:Y:S03]  /*5df0*/  LDCU.64 UR4, c[0x0][0x358] ;  /* 0x00006b00ff0477ac */ /* 0x000ea60008000a00 */
[----:B------:R-:W-:Y:S11]  /*5e00*/  ISETP.NE.AND.EX P3, PT, R139, RZ, PT, P3 ;  /* 0x000000ff8b00720c */ /* 0x000ff60003f65330 */
[----:B------:R-:W-:Y:S02]  /*5e10*/  @!UPT UIADD3 URZ, UPT, UPT, URZ, URZ, URZ ;  /* 0x000000fffffff290 */ /* 0x000fe4000fffe0ff */
[----:B------:R-:W3:Y:S01]  /*5e20*/  @P3 LDC.64 R2, c[0x0][0x8a8] ;  /* 0x00022a00ff023b82 */ /* 0x000ee20000000a00 */
[----:B-1----:R-:W-:Y:S04]  /*5e30*/  @P3 IMAD R0, R156, UR36, RZ ;  /* 0x000000249c003c24 */ /* 0x002fe8000f8e02ff */
[----:B---3--:R-:W-:Y:S05]  /*5e40*/  @P3 IMAD.WIDE R2, R0, 0x4, R2 ;  /* 0x0000000400023825 */ /* 0x008fea00078e0202 */
[----:B--2--5:R2:W5:Y:S02]  /*5e50*/  @P3 LDG.E R70, desc[UR4][R2.64] ;  /* 0x0000000402463981 */ /* 0x024564000c1e1900 */
[----:B--2---:R-:W3:Y:S02]  /*5e60*/  @!P3 LDC R70, c[0x0][0x8a0] ;  /* 0x00022800ff46bb82 */ /* 0x004ee40000000800 */
.L_x_103:
[----:B-----5:R-:W-:Y:S01]  /*5e70*/  FSETP.NEU.AND P4, PT, R73, RZ, PT ;  /* 0x000000ff4900720b */ /* 0x020fe20003f8d000 */
[----:B------:R-:W-:Y:S01]  /*5e80*/  BSSY B1, `(.L_x_104) ;  /* 0x0000047000017945 */ /* 0x000fe20003800000 */
[----:B------:R-:W-:Y:S01]  /*5e90*/  SEL R5, RZ, 0xffffffff, P2 ;  /* 0xffffffffff057807 */ /* 0x000fe20001000000 */
[----:B------:R-:W-:Y:S01]  /*5ea0*/  IMAD.MOV.U32 R186, RZ, RZ, 0x1 ;  /* 0x00000001ffba7424 */ /* 0x000fe200078e00ff */
[----:B------:R-:W-:Y:S01]  /*5eb0*/  LOP3.LUT P3, RZ, R158, 0xff, RZ, 0xc0, !PT ;  /* 0x000000ff9eff7812 */ /* 0x000fe2000786c0ff */
[----:B------:R-:W-:Y:S01]  /*5ec0*/  IMAD R71, R68, 0x80, R69 ;  /* 0x0000008044477824 */ /* 0x000fe200078e0245 */
[----:B-1----:R-:W-:Y:S02]  /*5ed0*/  @P1 SEL R0, RZ, 0xffffffff, P4 ;  /* 0xffffffffff001807 */ /* 0x002fe40002000000 */
[----:B------:R-:W-:Y:S02]  /*5ee0*/  CS2R R154, SRZ ;  /* 0x00000000009a7805 */ /* 0x000fe4000001ff00 */
[----:B------:R-:W-:Y:S02]  /*5ef0*/  LEA R3, R166, UR44, 0x3 ;  /* 0x0000002ca6037c11 */ /* 0x000fe4000f8e18ff */
[----:B------:R-:W-:Y:S02]  /*5f00*/  CS2R R152, SRZ ;  /* 0x0000000000987805 */ /* 0x000fe4000001ff00 */
[----:B------:R-:W-:Y:S02]  /*5f10*/  @P0 SEL R0, R5, R0, !P3 ;  /* 0x0000000005000207 */ /* 0x000fe40005800000 */
[----:B------:R-:W-:Y:S02]  /*5f20*/  CS2R R150, SRZ ;  /* 0x0000000000967805 */ /* 0x000fe4000001ff00 */
[----:B------:R-:W-:Y:S02]  /*5f30*/  LEA R161, R68, UR44, 0x3 ;  /* 0x0000002c44a17c11 */ /* 0x000fe4000f8e18ff */
[----:B------:R-:W-:Y:S02]  /*5f40*/  CS2R R148, SRZ ;  /* 0x0000000000947805 */ /* 0x000fe4000001ff00 */
[----:B------:R-:W-:Y:S02]  /*5f50*/  @P1 LOP3.LUT R0, R0, 0x1, RZ, 0xc0, !PT ;  /* 0x0000000100001812 */ /* 0x000fe400078ec0ff */
[----:B------:R-:W-:Y:S02]  /*5f60*/  CS2R R146, SRZ ;  /* 0x0000000000927805 */ /* 0x000fe4000001ff00 */
[----:B------:R-:W-:Y:S02]  /*5f70*/  SHF.L.U32 R4, R168, 0x1f, RZ ;  /* 0x0000001fa8047819 */ /* 0x000fe400000006ff */
[----:B------:R-:W-:Y:S02]  /*5f80*/  CS2R R144, SRZ ;  /* 0x0000000000907805 */ /* 0x000fe4000001ff00 */
[----:B------:R-:W-:Y:S02]  /*5f90*/  ISETP.NE.U32.OR P6, PT, R0, 0x1, !P1 ;  /* 0x000000010000780c */ /* 0x000fe40004fc5470 */
[----:B------:R-:W-:Y:S02]  /*5fa0*/  CS2R R142, SRZ ;  /* 0x00000000008e7805 */ /* 0x000fe4000001ff00 */
[----:B------:R-:W-:Y:S02]  /*5fb0*/  PLOP3.LUT P2, PT, PT, PT, UP1, 0x80, 0x8 ;  /* 0x000000000008781c */ /* 0x000fe40003f4f018 */
[----:B------:R-:W-:Y:S02]  /*5fc0*/  CS2R R140, SRZ ;  /* 0x00000000008c7805 */ /* 0x000fe4000001ff00 */
[----:B------:R-:W-:Y:S02]  /*5fd0*/  SEL R0, RZ, 0xffffffff, P4 ;  /* 0xffffffffff007807 */ /* 0x000fe40002000000 */
[----:B------:R-:W-:Y:S03]  /*5fe0*/  P2R R172, PR, RZ, 0x40 ;  /* 0x00000040ffac7803 */ /* 0x000fe60000000000 */
[----:B------:R-:W-:Y:S04]  /*5ff0*/  @P6 SHF.L.U32 R2, R165, 0x1f, RZ ;  /* 0x0000001fa5026819 */ /* 0x000fe800000006ff */
[----:B------:R-:W-:Y:S01]  /*6000*/  @P2 SEL R0, R5, R0, !P3 ;  /* 0x0000000005002207 */ /* 0x000fe20005800000 */
[----:B------:R-:W1:Y:S03]  /*6010*/  @P6 SYNCS.PHASECHK.TRANS64.TRYWAIT P1, [R3+URZ+0x40], R2 ;  /* 0x00004002030065a7 */ /* 0x000e6600080211ff */
[----:B------:R-:W-:Y:S04]  /*6020*/  LOP3.LUT R0, R0, 0x1, RZ, 0xc0, !PT ;  /* 0x0000000100007812 */ /* 0x000fe800078ec0ff */
[----:B------:R-:W-:Y:S04]  /*6030*/  ISETP.NE.U32.AND P5, PT, R0, 0x1, PT ;  /* 0x000000010000780c */ /* 0x000fe80003fa5070 */
[----:B------:R-:W-:Y:S01]  /*6040*/  P2R R187, PR, RZ, 0x20 ;  /* 0x00000020ffbb7803 */ /* 0x000fe20000000000 */
[----:B------:R2:W4:Y:S01]  /*6050*/  SYNCS.PHASECHK.TRANS64.TRYWAIT P0, [R161+URZ+0x90], R4 ;  /* 0x00009004a10075a7 */ /* 0x00052200080011ff */
[----:B-1----:R-:W-:Y:S01]  /*6060*/  @P6 SEL R186, RZ, 0x1, !P1 ;  /* 0x00000001ffba6807 */ /* 0x002fe20004800000 */
[----:B--2---:R-:W-:Y:S06]  /*6070*/  @!P6 BRA `(.L_x_105) ;  /* 0x00000000009ce947 */ /* 0x004fec0003800000 */
[----:B------:R-:W-:Y:S01]  /*6080*/  @P5 IMAD R7, R166, 0x2000, R171 ;  /* 0x00002000a6075824 */ /* 0x000fe200078e02ab */
[----:B------:R-:W1:Y:S01]  /*6090*/  S2R R0, SR_CgaCtaId ;  /* 0x0000000000007919 */ /* 0x000e620000008800 */
[----:B------:R-:W-:Y:S01]  /*60a0*/  ISETP.NE.AND P1, PT, R186, RZ, PT ;  /* 0x000000ffba00720c */ /* 0x000fe20003f25270 */
[----:B------:R-:W-:Y:S01]  /*60b0*/  BSSY B0, `(.L_x_106) ;  /* 0x0000010000007945 */ /* 0x000fe20003800000 */
[--C-:B------:R-:W-:Y:S01]  /*60c0*/  @P5 IMAD R8, R176, -0x10, R7.reuse ;  /* 0xfffffff0b0085824 */ /* 0x100fe200078e0207 */
[----:B------:R-:W-:Y:S01]  /*60d0*/  CS2R R142, SRZ ;  /* 0x00000000008e7805 */ /* 0x000fe2000001ff00 */
[----:B------:R-:W-:Y:S01]  /*60e0*/  @P5 IMAD R6, R170, -0x10, R7 ;  /* 0xfffffff0aa065824 */ /* 0x000fe200078e0207 */
[----:B------:R-:W-:Y:S01]  /*60f0*/  CS2R R140, SRZ ;  /* 0x00000000008c7805 */ /* 0x000fe2000001ff00 */
[----:B------:R-:W-:Y:S01]  /*6100*/  @P5 IMAD R5, R169, 0x10, R8 ;  /* 0x00000010a9055824 */ /* 0x000fe200078e0208 */
[----:B------:R-:W-:Y:S02]  /*6110*/  CS2R R150, SRZ ;  /* 0x0000000000967805 */ /* 0x000fe4000001ff00 */
[----:B------:R-:W-:Y:S02]  /*6120*/  CS2R R148, SRZ ;  /* 0x0000000000947805 */ /* 0x000fe4000001ff00 */
[----:B------:R-:W-:Y:S02]  /*6130*/  CS2R R146, SRZ ;  /* 0x0000000000927805 */ /* 0x000fe4000001ff00 */
[----:B------:R-:W-:Y:S02]  /*6140*/  CS2R R144, SRZ ;  /* 0x0000000000907805 */ /* 0x000fe4000001ff00 */
[----:B------:R-:W-:Y:S02]  /*6150*/  CS2R R154, SRZ ;  /* 0x00000000009a7805 */ /* 0x000fe4000001ff00 */
[----:B------:R-:W-:Y:S01]  /*6160*/  CS2R R152, SRZ ;  /* 0x0000000000987805 */ /* 0x000fe2000001ff00 */
[----:B------:R-:W-:Y:S06]  /*6170*/  @P1 BRA `(.L_x_107) ;  /* 0x00000000000c1947 */ /* 0x000fec0003800000 */
[----:B------:R-:W-:Y:S04]  /*6180*/  SHF.L.U32 R2, R165, 0x1f, RZ ;  /* 0x0000001fa5027819 */ /* 0x000fe800000006ff */
[----:B------:R-:W2:Y:S02]  /*6190*/  SYNCS.PHASECHK.TRANS64.TRYWAIT P1, [R3+URZ+0x40], R2 ;  /* 0x00004002030075a7 */ /* 0x000ea400080211ff */
[----:B--2---:R-:W-:Y:S05]  /*61a0*/  @!P1 BRA `(.L_x_108) ;  /* 0x0000003400709947 */ /* 0x004fea0003800000 */
.L_x_107:
[----:B------:R-:W-:Y:S05]  /*61b0*/  BSYNC B0 ;  /* 0x0000000000007941 */ /* 0x000fea0003800000 */
.L_x_106:
[----:B------:R-:W-:Y:S01]  /*61c0*/  ISETP.NE.AND P1, PT, R187, RZ, PT ;  /* 0x000000ffbb00720c */ /* 0x000fe20003f25270 */
[----:B--2---:R-:W-:Y:S02]  /*61d0*/  VIADD R3, R3, 0x50 ;  /* 0x0000005003037836 */ /* 0x004fe40000000000 */
[----:B------:R-:W-:Y:S03]  /*61e0*/  VIADD R166, R166, 0x1 ;  /* 0x00000001a6a67836 */ /* 0x000fe60000000000 */
[----:B-1----:R-:W-:Y:S07]  /*61f0*/  PRMT R0, R0, 0x654, R3 ;  /* 0x0000065400007816 */ /* 0x002fee0000000003 */
[----:B------:R1:W2:Y:S04]  /*6200*/  @P1 LDS.128 R140, [R7] ;  /* 0x00000000078c1984 */ /* 0x0002a80000000c00 */
[----:B------:R1:W1:Y:S04]  /*6210*/  @P1 LDS.128 R148, [R6+0x20] ;  /* 0x0000200006941984 */ /* 0x0002680000000c00 */
[----:B------:R1:W1:Y:S04]  /*6220*/  @P1 LDS.128 R144, [R8+0x10] ;  /* 0x0000100008901984 */ /* 0x0002680000000c00 */
[----:B------:R1:W1:Y:S01]  /*6230*/  @P1 LDS.128 R152, [R5+0x10] ;  /* 0x0000100005981984 */ /* 0x0002620000000c00 */
[C---:B------:R-:W-:Y:S01]  /*6240*/  ISETP.NE.AND P1, PT, R166.reuse, 0x2, PT ;  /* 0x00000002a600780c */ /* 0x040fe20003f25270 */
[----:B------:R-:W-:Y:S01]  /*6250*/  @!PT LDS RZ, [RZ] ;  /* 0x00000000fffff984 */ /* 0x000fe20000000800 */
[----:B------:R-:W-:Y:S01]  /*6260*/  @!PT LDS RZ, [RZ] ;  /* 0x00000000fffff984 */ /* 0x000fe20000000800 */
[----:B------:R-:W-:Y:S01]  /*6270*/  @!PT LDS RZ, [RZ] ;  /* 0x00000000fffff984 */ /* 0x000fe20000000800 */
[----:B------:R-:W-:Y:S01]  /*6280*/  @!PT LDS RZ, [RZ] ;  /* 0x00000000fffff984 */ /* 0x000fe20000000800 */
[----:B------:R5:W-:Y:S06]  /*6290*/  MEMBAR.ALL.CTA ;  /* 0x0000000000007992 */ /* 0x000bec0000008000 */
[----:B-----5:R-:W5:Y:S01]  /*62a0*/  FENCE.VIEW.ASYNC.S ;  /* 0x00000000000073c6 */ /* 0x020f620000000000 */
[----:B------:R-:W-:Y:S01]  /*62b0*/  SEL R166, R166, RZ, P1 ;  /* 0x000000ffa6a67207 */ /* 0x000fe20000800000 */
[----:B-----5:R5:W-:Y:S02]  /*62c0*/  SYNCS.ARRIVE.TRANS64.RED.A1T0 RZ, [R0+URZ], RZ ;  /* 0x000000ff00ff79a7 */ /* 0x020be400081004ff */
[----:B-----5:R-:W-:Y:S04]  /*62d0*/  SEL R0, RZ, 0x1, P1 ;  /* 0x00000001ff007807 */ /* 0x020fe80000800000 */
[----:B--2---:R-:W-:Y:S02]  /*62e0*/  LOP3.LUT R165, R165, R0, RZ, 0x3c, !PT ;  /* 0x00000000a5a57212 */ /* 0x004fe400078e3cff */
.L_x_105:
[----:B------:R-:W-:Y:S05]  /*62f0*/  BSYNC B1 ;  /* 0x0000000000017941 */ /* 0x000fea0003800000 */
.L_x_104:
[----:B------:R-:W-:Y:S04]  /*6300*/  SHF.R.U32.HI R0, RZ, 0x15, R71 ;  /* 0x00000015ff007819 */ /* 0x000fe80000011647 */
[----:B------:R-:W-:Y:S01]  /*6310*/  LOP3.LUT P1, RZ, R0, 0x3, R159, 0x48, !PT ;  /* 0x0000000300ff7812 */ /* 0x000fe2000782489f */
[----:B------:R-:W-:Y:S01]  /*6320*/  @!UPT UIADD3 URZ, UPT, UPT, URZ, URZ, URZ ;  /* 0x000000fffffff290 */ /* 0x000fe2000fffe0ff */
[----:B----4-:R-:W-:Y:S11]  /*6330*/  @P0 BRA `(.L_x_109) ;  /* 0x0000000000080947 */ /* 0x010ff60003800000 */
[----:B------:R-:W2:Y:S02]  /*6340*/  SYNCS.PHASECHK.TRANS64.TRYWAIT P0, [R161+URZ+0x90], R4 ;  /* 0x00009004a10075a7 */ /* 0x000ea400080011ff */
[----:B--2---:R-:W-:Y:S05]  /*6350*/  @!P0 BRA `(.L_x_110) ;  /* 0x0000003400188947 */ /* 0x004fea0003800000 */
.L_x_109:
[----:B------:R-:W-:Y:S04]  /*6360*/  BSSY.RECONVERGENT B6, `(.L_x_111) ;  /* 0x0000012000067945 */ /* 0x000fe80003800200 */
[----:B------:R-:W-:Y:S05]  /*6370*/  @!P1 BRA `(.L_x_112) ;  /* 0x0000000000409947 */ /* 0x000fea0003800000 */
[----:B------:R-:W4:Y:S01]  /*6380*/  LDCU.64 UR8, c[0x4][0x70] ;  /* 0x01000e00ff0877ac */ /* 0x000f220008000a00 */
[----:B------:R-:W-:Y:S01]  /*6390*/  MOV R3, 0x0 ;  /* 0x0000000000037802 */ /* 0x000fe20000000f00 */
[----:B------:R-:W-:Y:S02]  /*63a0*/  HFMA2 R12, -RZ, RZ, 0, 5.9604644775390625e-08 ;  /* 0x00000001ff0c7431 */ /* 0x000fe400000001ff */
[----:B-1----:R-:W-:Y:S02]  /*63b0*/  IMAD.MOV.U32 R8, RZ, RZ, 0x192 ;  /* 0x00000192ff087424 */ /* 0x002fe400078e00ff */
[----:B------:R-:W-:Y:S01]  /*63c0*/  IMAD.MOV.U32 R13, RZ, RZ, RZ ;  /* 0x000000ffff0d7224 */ /* 0x000fe200078e00ff */
[----:B------:R-:W1:Y:S01]  /*63d0*/  LDCU.64 UR6, c[0x4][0x78] ;  /* 0x01000f00ff0677ac */ /* 0x000e620008000a00 */
[----:B------:R-:W3:Y:S01]  /*63e0*/  LDC.64 R2, c[0x4][R3] ;  /* 0x0100000003027b82 */ /* 0x000ee20000000a00 */
[----:B------:R-:W5:Y:S01]  /*63f0*/  LDCU.64 UR4, c[0x4][0x10] ;  /* 0x01000200ff0477ac */ /* 0x000f620008000a00 */
[----:B----4-:R-:W-:Y:S01]  /*6400*/  MOV R5, UR9 ;  /* 0x0000000900057c02 */ /* 0x010fe20008000f00 */
[----:B--2---:R-:W-:Y:S01]  /*6410*/  IMAD.U32 R4, RZ, RZ, UR8 ;  /* 0x00000008ff047e24 */ /* 0x004fe2000f8e00ff */
[----:B-1----:R-:W-:Y:S01]  /*6420*/  MOV R7, UR7 ;  /* 0x0000000700077c02 */ /* 0x002fe20008000f00 */
[----:B------:R-:W-:Y:S01]  /*6430*/  IMAD.U32 R6, RZ, RZ, UR6 ;  /* 0x00000006ff067e24 */ /* 0x000fe2000f8e00ff */
[----:B-----5:R-:W-:Y:S01]  /*6440*/  MOV R11, UR5 ;  /* 0x00000005000b7c02 */ /* 0x020fe20008000f00 */
[----:B------:R-:W-:Y:S02]  /*6450*/  IMAD.U32 R10, RZ, RZ, UR4 ;  /* 0x00000004ff0a7e24 */ /* 0x000fe4000f8e00ff */
[----:B------:R-:W-:Y:S07]  /*6460*/  LEPC R20, `(.L_x_112) ;  /* 0x000000001014794e */ /* 0x000fee0000000000 */
[----:B---3--:R-:W-:Y:S05]  /*6470*/  CALL.ABS.NOINC R2 ;  /* 0x0000000002007343 */ /* 0x008fea0003c00000 */
.L_x_112:
[----:B------:R-:W-:Y:S05]  /*6480*/  BSYNC.RECONVERGENT B6 ;  /* 0x0000000000067941 */ /* 0x000fea0003800200 */
.L_x_111:
[-C--:B------:R-:W-:Y:S01]  /*6490*/  F2FP.F16.E5M2.UNPACK_B R74, R140.reuse ;  /* 0x0000008cff4a723e */ /* 0x080fe200020004ff */
[----:B------:R-:W-:Y:S05]  /*64a0*/  WARPSYNC.ALL ;  /* 0x0000000000007948 */ /* 0x000fea0003800000 */
[----:B------:R-:W-:Y:S01]  /*64b0*/  R2UR UR4, R71 ;  /* 0x00000000470472ca */ /* 0x000fe200000e0000 */
[--C-:B------:R-:W-:Y:S01]  /*64c0*/  HADD2.F32 R72, -RZ, R74.reuse.H0_H0 ;  /* 0x2000004aff487230 */ /* 0x100fe20000004100 */
[----:B------:R-:W-:Y:S01]  /*64d0*/  F2FP.F16.E5M2.UNPACK_B R76, R140.H1 ;  /* 0x0000008cff4c723e */ /* 0x000fe200030004ff */
[----:B------:R-:W-:Y:S01]  /*64e0*/  HADD2.F32 R75, -RZ, R74.H1_H1 ;  /* 0x3000004aff4b7230 */ /* 0x000fe20000004100 */
[-C--:B------:R-:W-:Y:S01]  /*64f0*/  F2FP.F16.E5M2.UNPACK_B R78, R141.reuse ;  /* 0x0000008dff4e723e */ /* 0x080fe200020004ff */
[----:B------:R-:W-:Y:S01]  /*6500*/  BSSY.RECONVERGENT B0, `(.L_x_113) ;  /* 0x000011d000007945 */ /* 0x000fe20003800200 */
[----:B------:R-:W-:Y:S01]  /*6510*/  F2FP.F16.E5M2.UNPACK_B R80, R141.H1 ;  /* 0x0000008dff50723e */ /* 0x000fe200030004ff */
[----:B------:R-:W-:Y:S01]  /*6520*/  HADD2.F32 R74, -RZ, R76.H0_H0 ;  /* 0x2000004cff4a7230 */ /* 0x000fe20000004100 */
[-C--:B------:R-:W-:Y:S01]  /*6530*/  F2FP.F16.E5M2.UNPACK_B R82, R142.reuse ;  /* 0x0000008eff52723e */ /* 0x080fe200020004ff */
[--C-:B------:R-:W-:Y:S01]  /*6540*/  HADD2.F32 R77, -RZ, R78.reuse.H0_H0 ;  /* 0x2000004eff4d7230 */ /* 0x100fe20000004100 */
[----:B------:R-:W-:Y:S01]  /*6550*/  F2FP.F16.E5M2.UNPACK_B R84, R142.H1 ;  /* 0x0000008eff54723e */ /* 0x000fe200030004ff */
[----:B------:R-:W-:Y:S01]  /*6560*/  HADD2.F32 R78, -RZ, R78.H1_H1 ;  /* 0x3000004eff4e7230 */ /* 0x000fe20000004100 */
[-C--:B------:R-:W-:Y:S01]  /*6570*/  F2FP.F16.E5M2.UNPACK_B R86, R143.reuse ;  /* 0x0000008fff56723e */ /* 0x080fe200020004ff */
[----:B-12---:R-:W3:Y:S01]  /*6580*/  LDTM.x64 R4, tmem[UR4] ;  /* 0x00000004000479ee */ /* 0x006ee20008340000 */
[----:B------:R-:W-:Y:S01]  /*6590*/  F2FP.F16.E5M2.UNPACK_B R88, R143.H1 ;  /* 0x0000008fff58723e */ /* 0x000fe200030004ff */
[----:B------:R-:W-:Y:S01]  /*65a0*/  HADD2.F32 R76, -RZ, R76.H1_H1 ;  /* 0x3000004cff4c7230 */ /* 0x000fe20000004100 */
[-C--:B------:R-:W-:Y:S01]  /*65b0*/  F2FP.F16.E5M2.UNPACK_B R90, R144.reuse ;  /* 0x00000090ff5a723e */ /* 0x080fe200020004ff */
[----:B------:R-:W-:Y:S01]  /*65c0*/  HADD2.F32 R79, -RZ, R80.H0_H0 ;  /* 0x20000050ff4f7230 */ /* 0x000fe20000004100 */
[----:B------:R-:W-:Y:S01]  /*65d0*/  F2FP.F16.E5M2.UNPACK_B R92, R144.H1 ;  /* 0x00000090ff5c723e */ /* 0x000fe200030004ff */
[--C-:B------:R-:W-:Y:S01]  /*65e0*/  HADD2.F32 R81, -RZ, R82.reuse.H0_H0 ;  /* 0x20000052ff517230 */ /* 0x100fe20000004100 */
[----:B------:R-:W-:Y:S01]  /*65f0*/  ISETP.NE.AND P6, PT, R172, RZ, PT ;  /* 0x000000ffac00720c */ /* 0x000fe20003fc5270 */
[----:B------:R-:W-:Y:S01]  /*6600*/  HADD2.F32 R82, -RZ, R82.H1_H1 ;  /* 0x30000052ff527230 */ /* 0x000fe20000004100 */
[----:B------:R-:W-:Y:S01]  /*6610*/  SHF.L.U32 R196, R164, 0x4, RZ ;  /* 0x00000004a4c47819 */ /* 0x000fe200000006ff */
[--C-:B------:R-:W-:Y:S01]  /*6620*/  HADD2.F32 R85, -RZ, R86.reuse.H0_H0 ;  /* 0x20000056ff557230 */ /* 0x100fe20000004100 */
[----:B------:R-:W-:Y:S01]  /*6630*/  SHF.L.U32 R200, R163, 0x4, RZ ;  /* 0x00000004a3c87819 */ /* 0x000fe200000006ff */
[----:B------:R-:W-:Y:S01]  /*6640*/  HADD2.F32 R86, -RZ, R86.H1_H1 ;  /* 0x30000056ff567230 */ /* 0x000fe20000004100 */
[C---:B------:R-:W-:Y:S01]  /*6650*/  IADD3 R179, PT, PT, R171.reuse, R196, RZ ;  /* 0x000000c4abb37210 */ /* 0x040fe20007ffe0ff */
[--C-:B------:R-:W-:Y:S01]  /*6660*/  HADD2.F32 R89, -RZ, R90.reuse.H0_H0 ;  /* 0x2000005aff597230 */ /* 0x100fe20000004100 */
[----:B------:R-:W-:Y:S01]  /*6670*/  IADD3 R185, PT, PT, R171, R200, RZ ;  /* 0x000000c8abb97210 */ /* 0x000fe20007ffe0ff */
[----:B------:R-:W-:Y:S01]  /*6680*/  HADD2.F32 R90, -RZ, R90.H1_H1 ;  /* 0x3000005aff5a7230 */ /* 0x000fe20000004100 */
[----:B------:R-:W-:Y:S01]  /*6690*/  SHF.L.U32 R198, R169, 0x4, RZ ;  /* 0x00000004a9c67819 */ /* 0x000fe200000006ff */
[----:B------:R-:W-:Y:S01]  /*66a0*/  HADD2.F32 R80, -RZ, R80.H1_H1 ;  /* 0x30000050ff507230 */ /* 0x000fe20000004100 */
[----:B------:R-:W-:Y:S01]  /*66b0*/  F2FP.F16.E5M2.UNPACK_B R94, R145 ;  /* 0x00000091ff5e723e */ /* 0x000fe200020004ff */
[--C-:B------:R-:W-:Y:S01]  /*66c0*/  HADD2.F32 R83, -RZ, R84.reuse.H0_H0 ;  /* 0x20000054ff537230 */ /* 0x100fe20000004100 */
[----:B------:R-:W-:Y:S01]  /*66d0*/  IADD3 R184, PT, PT, R198, R179, RZ ;  /* 0x000000b3c6b87210 */ /* 0x000fe20007ffe0ff */
[----:B------:R-:W-:Y:S01]  /*66e0*/  HADD2.F32 R84, -RZ, R84.H1_H1 ;  /* 0x30000054ff547230 */ /* 0x000fe20000004100 */
[----:B------:R-:W-:Y:S01]  /*66f0*/  F2FP.F16.E5M2.UNPACK_B R98, R146 ;  /* 0x00000092ff62723e */ /* 0x000fe200020004ff */
[C---:B---3--:R-:W-:Y:S01]  /*6700*/  FMUL R0, R70.reuse, R4 ;  /* 0x0000000446007220 */ /* 0x048fe20000400000 */
[C---:B------:R-:W-:Y:S01]  /*6710*/  FMUL R2, R70.reuse, R5 ;  /* 0x0000000546027220 */ /* 0x040fe20000400000 */
[C---:B------:R-:W-:Y:S01]  /*6720*/  FMUL R4, R70.reuse, R8 ;  /* 0x0000000846047220 */ /* 0x040fe20000400000 */
[C---:B------:R-:W-:Y:S01]  /*6730*/  FMUL R5, R70.reuse, R9 ;  /* 0x0000000946057220 */ /* 0x040fe20000400000 */
[C---:B------:R-:W-:Y:S01]  /*6740*/  FFMA R0, R73.reuse, R72, R0 ;  /* 0x0000004849007223 */ /* 0x040fe20000000000 */
[C---:B------:R-:W-:Y:S01]  /*6750*/  FFMA R2, R73.reuse, R75, R2 ;  /* 0x0000004b49027223 */ /* 0x040fe20000000002 */
[C---:B------:R-:W-:Y:S01]  /*6760*/  FMUL R8, R70.reuse, R12 ;  /* 0x0000000c46087220 */ /* 0x040fe20000400000 */
[C---:B------:R-:W-:Y:S01]  /*6770*/  FMUL R9, R70.reuse, R13 ;  /* 0x0000000d46097220 */ /* 0x040fe20000400000 */
[C---:B------:R-:W-:Y:S01]  /*6780*/  FMUL R12, R70.reuse, R16 ;  /* 0x00000010460c7220 */ /* 0x040fe20000400000 */
[C---:B------:R-:W-:Y:S01]  /*6790*/  FMUL R13, R70.reuse, R17 ;  /* 0x00000011460d7220 */ /* 0x040fe20000400000 */
[C---:B------:R-:W-:Y:S01]  /*67a0*/  FMUL R16, R70.reuse, R20 ;  /* 0x0000001446107220 */ /* 0x040fe20000400000 */
[C---:B------:R-:W-:Y:S01]  /*67b0*/  FMUL R17, R70.reuse, R21 ;  /* 0x0000001546117220 */ /* 0x040fe20000400000 */
[--C-:B------:R-:W-:Y:S02]  /*67c0*/  HADD2.F32 R93, -RZ, R94.reuse.H0_H0 ;  /* 0x2000005eff5d7230 */ /* 0x100fe40000004100 */
[C---:B------:R-:W-:Y:S01]  /*67d0*/  FMUL R20, R70.reuse, R24 ;  /* 0x0000001846147220 */ /* 0x040fe20000400000 */
[----:B------:R-:W-:Y:S02]  /*67e0*/  HADD2.F32 R94, -RZ, R94.H1_H1 ;  /* 0x3000005eff5e7230 */ /* 0x000fe40000004100 */
[C---:B------:R-:W-:Y:S01]  /*67f0*/  FMUL R21, R70.reuse, R25 ;  /* 0x0000001946157220 */ /* 0x040fe20000400000 */
[--C-:B------:R-:W-:Y:S02]  /*6800*/  HADD2.F32 R97, -RZ, R98.reuse.H0_H0 ;  /* 0x20000062ff617230 */ /* 0x100fe40000004100 */
[C---:B------:R-:W-:Y:S01]  /*6810*/  FMUL R24, R70.reuse, R28 ;  /* 0x0000001c46187220 */ /* 0x040fe20000400000 */
[----:B------:R-:W-:Y:S02]  /*6820*/  HADD2.F32 R98, -RZ, R98.H1_H1 ;  /* 0x30000062ff627230 */ /* 0x000fe40000004100 */
[C---:B------:R-:W-:Y:S01]  /*6830*/  FMUL R25, R70.reuse, R29 ;  /* 0x0000001d46197220 */ /* 0x040fe20000400000 */
[C---:B------:R-:W-:Y:S01]  /*6840*/  FMUL R28, R70.reuse, R32 ;  /* 0x00000020461c7220 */ /* 0x040fe20000400000 */
[C---:B------:R-:W-:Y:S01]  /*6850*/  FMUL R29, R70.reuse, R33 ;  /* 0x00000021461d7220 */ /* 0x040fe20000400000 */
[C---:B------:R-:W-:Y:S01]  /*6860*/  FMUL R32, R70.reuse, R36 ;  /* 0x0000002446207220 */ /* 0x040fe20000400000 */
[----:B------:R-:W-:Y:S01]  /*6870*/  F2FP.F16.E5M2.UNPACK_B R96, R145.H1 ;  /* 0x00000091ff60723e */ /* 0x000fe200030004ff */
[C---:B------:R-:W-:Y:S01]  /*6880*/  FMUL R33, R70.reuse, R37 ;  /* 0x0000002546217220 */ /* 0x040fe20000400000 */
[C---:B------:R-:W-:Y:S01]  /*6890*/  FMUL R36, R70.reuse, R40 ;  /* 0x0000002846247220 */ /* 0x040fe20000400000 */
[----:B------:R-:W-:Y:S01]  /*68a0*/  F2FP.F16.E5M2.UNPACK_B R100, R146.H1 ;  /* 0x00000092ff64723e */ /* 0x000fe200030004ff */
[C---:B------:R-:W-:Y:S01]  /*68b0*/  FMUL R37, R70.reuse, R41 ;  /* 0x0000002946257220 */ /* 0x040fe20000400000 */
[C---:B------:R-:W-:Y:S01]  /*68c0*/  FMUL R40, R70.reuse, R44 ;  /* 0x0000002c46287220 */ /* 0x040fe20000400000 */
[----:B------:R-:W-:Y:S01]  /*68d0*/  F2FP.F16.E5M2.UNPACK_B R102, R147 ;  /* 0x00000093ff66723e */ /* 0x000fe200020004ff */
[C---:B------:R-:W-:Y:S01]  /*68e0*/  FMUL R41, R70.reuse, R45 ;  /* 0x0000002d46297220 */ /* 0x040fe20000400000 */
[C---:B------:R-:W-:Y:S01]  /*68f0*/  FMUL R44, R70.reuse, R48 ;  /* 0x00000030462c7220 */ /* 0x040fe20000400000 */
[----:B------:R-:W-:Y:S01]  /*6900*/  F2FP.F16.E5M2.UNPACK_B R104, R147.H1 ;  /* 0x00000093ff68723e */ /* 0x000fe200030004ff */
[C---:B------:R-:W-:Y:S01]  /*6910*/  FMUL R45, R70.reuse, R49 ;  /* 0x00000031462d7220 */ /* 0x040fe20000400000 */
[--C-:B------:R-:W-:Y:S02]  /*6920*/  HADD2.F32 R101, -RZ, R102.reuse.H0_H0 ;  /* 0x20000066ff657230 */ /* 0x100fe40000004100 */
[C---:B------:R-:W-:Y:S01]  /*6930*/  FMUL R48, R70.reuse, R52 ;  /* 0x0000003446307220 */ /* 0x040fe20000400000 */
[----:B------:R-:W-:Y:S01]  /*6940*/  F2FP.F16.E5M2.UNPACK_B R106, R148 ;  /* 0x00000094ff6a723e */ /* 0x000fe200020004ff */
[----:B------:R-:W-:Y:S02]  /*6950*/  HADD2.F32 R102, -RZ, R102.H1_H1 ;  /* 0x30000066ff667230 */ /* 0x000fe40000004100 */
[C---:B------:R-:W-:Y:S01]  /*6960*/  FMUL R49, R70.reuse, R53 ;  /* 0x0000003546317220 */ /* 0x040fe20000400000 */
[C---:B------:R-:W-:Y:S01]  /*6970*/  FMUL R52, R70.reuse, R56 ;  /* 0x0000003846347220 */ /* 0x040fe20000400000 */
[----:B------:R-:W-:Y:S01]  /*6980*/  F2FP.F16.E5M2.UNPACK_B R108, R148.H1 ;  /* 0x00000094ff6c723e */ /* 0x000fe200030004ff */
[--C-:B------:R-:W-:Y:S02]  /*6990*/  HADD2.F32 R105, -RZ, R106.reuse.H0_H0 ;  /* 0x2000006aff697230 */ /* 0x100fe40000004100 */
[C---:B------:R-:W-:Y:S01]  /*69a0*/  FMUL R53, R70.reuse, R57 ;  /* 0x0000003946357220 */ /* 0x040fe20000400000 */
[----:B------:R-:W-:Y:S02]  /*69b0*/  HADD2.F32 R106, -RZ, R106.H1_H1 ;  /* 0x3000006aff6a7230 */ /* 0x000fe40000004100 */
        /* <DEDUP_REMOVED lines=11> */
[C---:B------:R-:W-:Y:S01]  /*6a70*/  FFMA R3, R73.reuse, R74, R3 ;  /* 0x0000004a49037223 */ /* 0x040fe20000000003 */
[----:B------:R-:W-:Y:S01]  /*6a80*/  F2FP.F16.E5M2.UNPACK_B R116, R150.H1 ;  /* 0x00000096ff74723e */ /* 0x000fe200030004ff */
[--C-:B------:R-:W-:Y:S02]  /*6a90*/  HADD2.F32 R113, -RZ, R114.reuse.H0_H0 ;  /* 0x20000072ff717230 */ /* 0x100fe40000004100 */
[C---:B------:R-:W-:Y:S01]  /*6aa0*/  FFMA R7, R73.reuse, R76, R7 ;  /* 0x0000004c49077223 */ /* 0x040fe20000000007 */
[C---:B------:R-:W-:Y:S01]  /*6ab0*/  FFMA R4, R73.reuse, R77, R4 ;  /* 0x0000004d49047223 */ /* 0x040fe20000000004 */
[----:B------:R-:W-:Y:S01]  /*6ac0*/  F2FP.F16.E5M2.UNPACK_B R118, R151 ;  /* 0x00000097ff76723e */ /* 0x000fe200020004ff */
[----:B------:R-:W-:Y:S01]  /*6ad0*/  FFMA R5, R73, R78, R5 ;  /* 0x0000004e49057223 */ /* 0x000fe20000000005 */
[----:B------:R-:W-:Y:S01]  /*6ae0*/  HADD2.F32 R114, -RZ, R114.H1_H1 ;  /* 0x30000072ff727230 */ /* 0x000fe20000004100 */
[----:B------:R-:W-:Y:S01]  /*6af0*/  F2FP.SATFINITE.E5M2.F32.PACK_AB_MERGE_C R173, R7, R3, RZ ;  /* 0x0000000307ad723e */ /* 0x000fe200048060ff */
[C---:B------:R-:W-:Y:S01]  /*6b00*/  FMUL R6, R70.reuse, R10 ;  /* 0x0000000a46067220 */ /* 0x040fe20000400000 */
[--C-:B------:R-:W-:Y:S02]  /*6b10*/  HADD2.F32 R117, -RZ, R118.reuse.H0_H0 ;  /* 0x20000076ff757230 */ /* 0x100fe40000004100 */
[----:B------:R-:W-:Y:S01]  /*6b20*/  FMUL R11, R70, R11 ;  /* 0x0000000b460b7220 */ /* 0x000fe20000400000 */
[----:B------:R-:W-:Y:S01]  /*6b30*/  F2FP.SATFINITE.E5M2.F32.PACK_AB_MERGE_C R172, R2, R0, R173 ;  /* 0x0000000002ac723e */ /* 0x000fe200048060ad */
[C---:B------:R-:W-:Y:S01]  /*6b40*/  FFMA R6, R73.reuse, R79, R6 ;  /* 0x0000004f49067223 */ /* 0x040fe20000000006 */
[----:B------:R-:W-:Y:S02]  /*6b50*/  HADD2.F32 R118, -RZ, R118.H1_H1 ;  /* 0x30000076ff767230 */ /* 0x000fe40000004100 */
[C---:B------:R-:W-:Y:S01]  /*6b60*/  FFMA R11, R73.reuse, R80, R11 ;  /* 0x00000050490b7223 */ /* 0x040fe2000000000b */
[C---:B------:R-:W-:Y:S01]  /*6b70*/  FFMA R8, R73.reuse, R81, R8 ;  /* 0x0000005149087223 */ /* 0x040fe20000000008 */
[----:B------:R-:W-:Y:S01]  /*6b80*/  F2FP.F16.E5M2.UNPACK_B R120, R151.H1 ;  /* 0x00000097ff78723e */ /* 0x000fe200030004ff */
[----:B------:R-:W-:Y:S01]  /*6b90*/  FFMA R9, R73, R82, R9 ;  /* 0x0000005249097223 */ /* 0x000fe20000000009 */
[C---:B------:R-:W-:Y:S01]  /*6ba0*/  FMUL R10, R70.reuse, R14 ;  /* 0x0000000e460a7220 */ /* 0x040fe20000400000 */
[----:B------:R-:W-:Y:S01]  /*6bb0*/  F2FP.F16.E5M2.UNPACK_B R122, R152 ;  /* 0x00000098ff7a723e */ /* 0x000fe200020004ff */
[C---:B------:R-:W-:Y:S01]  /*6bc0*/  FMUL R15, R70.reuse, R15 ;  /* 0x0000000f460f7220 */ /* 0x040fe20000400000 */
[----:B------:R-:W-:Y:S01]  /*6bd0*/  HADD2.F32 R87, -RZ, R88.H0_H0 ;  /* 0x20000058ff577230 */ /* 0x000fe20000004100 */
[----:B------:R-:W-:Y:S01]  /*6be0*/  F2FP.SATFINITE.E5M2.F32.PACK_AB_MERGE_C R174, R11, R6, RZ ;  /* 0x000000060bae723e */ /* 0x000fe200048060ff */
[C---:B------:R-:W-:Y:S01]  /*6bf0*/  FFMA R10, R73.reuse, R83, R10 ;  /* 0x00000053490a7223 */ /* 0x040fe2000000000a */
[C---:B------:R-:W-:Y:S01]  /*6c00*/  FFMA R15, R73.reuse, R84, R15 ;  /* 0x00000054490f7223 */ /* 0x040fe2000000000f */
[C---:B------:R-:W-:Y:S01]  /*6c10*/  FFMA R12, R73.reuse, R85, R12 ;  /* 0x00000055490c7223 */ /* 0x040fe2000000000c */
[----:B------:R-:W-:Y:S01]  /*6c20*/  F2FP.F16.E5M2.UNPACK_B R124, R152.H1 ;  /* 0x00000098ff7c723e */ /* 0x000fe200030004ff */
[----:B------:R-:W-:Y:S01]  /*6c30*/  FFMA R13, R73, R86, R13 ;  /* 0x00000056490d7223 */ /* 0x000fe2000000000d */
[----:B------:R-:W-:Y:S01]  /*6c40*/  F2FP.SATFINITE.E5M2.F32.PACK_AB_MERGE_C R173, R5, R4, R174 ;  /* 0x0000000405ad723e */ /* 0x000fe200048060ae */
[--C-:B------:R-:W-:Y:S01]  /*6c50*/  HADD2.F32 R121, -RZ, R122.reuse.H0_H0 ;  /* 0x2000007aff797230 */ /* 0x100fe20000004100 */
[----:B------:R-:W-:Y:S01]  /*6c60*/  F2FP.SATFINITE.E5M2.F32.PACK_AB_MERGE_C R174, R15, R10, RZ ;  /* 0x0000000a0fae723e */ /* 0x000fe200048060ff */
[----:B------:R-:W-:Y:S02]  /*6c70*/  HADD2.F32 R122, -RZ, R122.H1_H1 ;  /* 0x3000007aff7a7230 */ /* 0x000fe40000004100 */
[C---:B------:R-:W-:Y:S01]  /*6c80*/  FMUL R14, R70.reuse, R18 ;  /* 0x00000012460e7220 */ /* 0x040fe20000400000 */
[----:B------:R-:W-:Y:S01]  /*6c90*/  HADD2.F32 R88, -RZ, R88.H1_H1 ;  /* 0x30000058ff587230 */ /* 0x000fe20000004100 */
[----:B------:R-:W-:Y:S01]  /*6ca0*/  F2FP.SATFINITE.E5M2.F32.PACK_AB_MERGE_C R174, R9, R8, R174 ;  /* 0x0000000809ae723e */ /* 0x000fe200048060ae */
[C---:B------:R-:W-:Y:S01]  /*6cb0*/  FMUL R19, R70.reuse, R19 ;  /* 0x0000001346137220 */ /* 0x040fe20000400000 */
[--C-:B------:R-:W-:Y:S02]  /*6cc0*/  HADD2.F32 R91, -RZ, R92.reuse.H0_H0 ;  /* 0x2000005cff5b7230 */ /* 0x100fe40000004100 */
[C---:B------:R-:W-:Y:S01]  /*6cd0*/  FFMA R14, R73.reuse, R87, R14 ;  /* 0x00000057490e7223 */ /* 0x040fe2000000000e */
[----:B------:R-:W-:Y:S02]  /*6ce0*/  HADD2.F32 R92, -RZ, R92.H1_H1 ;  /* 0x3000005cff5c7230 */ /* 0x000fe40000004100 */
[C---:B------:R-:W-:Y:S01]  /*6cf0*/  FFMA R19, R73.reuse, R88, R19 ;  /* 0x0000005849137223 */ /* 0x040fe20000000013 */
[C---:B------:R-:W-:Y:S01]  /*6d00*/  FFMA R16, R73.reuse, R89, R16 ;  /* 0x0000005949107223 */ /* 0x040fe20000000010 */
        /* <DEDUP_REMOVED lines=17> */
[----:B------:R1:W-:Y:S01]  /*6e20*/  STS.128 [R137+UR44+0x4200], R172 ;  /* 0x004200ac89007988 */ /* 0x0003e20008000c2c */
[----:B------:R-:W-:Y:S01]  /*6e30*/  F2FP.SATFINITE.E5M2.F32.PACK_AB_MERGE_C R180, R17, R16, R180 ;  /* 0x0000001011b4723e */ /* 0x000fe200048060b4 */
[C---:B------:R-:W-:Y:S01]  /*6e40*/  FFMA R22, R73.reuse, R95, R22 ;  /* 0x0000005f49167223 */ /* 0x040fe20000000016 */
[C---:B------:R-:W-:Y:S01]  /*6e50*/  FMUL R27, R70.reuse, R27 ;  /* 0x0000001b461b7220 */ /* 0x040fe20000400000 */
[--C-:B------:R-:W-:Y:S02]  /*6e60*/  HADD2.F32 R99, -RZ, R100.reuse.H0_H0 ;  /* 0x20000064ff637230 */ /* 0x100fe40000004100 */
[C---:B------:R-:W-:Y:S01]  /*6e70*/  FMUL R26, R70.reuse, R30 ;  /* 0x0000001e461a7220 */ /* 0x040fe20000400000 */
[----:B------:R-:W-:Y:S02]  /*6e80*/  HADD2.F32 R100, -RZ, R100.H1_H1 ;  /* 0x30000064ff647230 */ /* 0x000fe40000004100 */
[C---:B------:R-:W-:Y:S01]  /*6e90*/  FFMA R27, R73.reuse, R96, R27 ;  /* 0x00000060491b7223 */ /* 0x040fe2000000001b */
[C---:B------:R-:W-:Y:S01]  /*6ea0*/  FFMA R24, R73.reuse, R97, R24 ;  /* 0x0000006149187223 */ /* 0x040fe20000000018 */
[C---:B------:R-:W-:Y:S01]  /*6eb0*/  FFMA R25, R73.reuse, R98, R25 ;  /* 0x0000006249197223 */ /* 0x040fe20000000019 */
[----:B------:R-:W-:Y:S01]  /*6ec0*/  F2FP.F16.E5M2.UNPACK_B R130, R154 ;  /* 0x0000009aff82723e */ /* 0x000fe200020004ff */
[----:B------:R-:W-:Y:S01]  /*6ed0*/  FFMA R26, R73, R99, R26 ;  /* 0x00000063491a7223 */ /* 0x000fe2000000001a */
[----:B------:R-:W-:Y:S01]  /*6ee0*/  F2FP.SATFINITE.E5M2.F32.PACK_AB_MERGE_C R181, R27, R22, RZ ;  /* 0x000000161bb5723e */ /* 0x000fe200048060ff */
[C---:B------:R-:W-:Y:S01]  /*6ef0*/  FMUL R31, R70.reuse, R31 ;  /* 0x0000001f461f7220 */ /* 0x040fe20000400000 */
[--C-:B------:R-:W-:Y:S02]  /*6f00*/  HADD2.F32 R103, -RZ, R104.reuse.H0_H0 ;  /* 0x20000068ff677230 */ /* 0x100fe40000004100 */
[C---:B------:R-:W-:Y:S01]  /*6f10*/  FMUL R30, R70.reuse, R34 ;  /* 0x00000022461e7220 */ /* 0x040fe20000400000 */
[----:B------:R-:W-:Y:S01]  /*6f20*/  HADD2.F32 R104, -RZ, R104.H1_H1 ;  /* 0x30000068ff687230 */ /* 0x000fe20000004100 */
[----:B------:R-:W-:Y:S01]  /*6f30*/  F2FP.SATFINITE.E5M2.F32.PACK_AB_MERGE_C R181, R21, R20, R181 ;  /* 0x0000001415b5723e */ /* 0x000fe200048060b5 */
[C---:B------:R-:W-:Y:S01]  /*6f40*/  FFMA R31, R73.reuse, R100, R31 ;  /* 0x00000064491f7223 */ /* 0x040fe2000000001f */
[C---:B------:R-:W-:Y:S01]  /*6f50*/  FFMA R28, R73.reuse, R101, R28 ;  /* 0x00000065491c7223 */ /* 0x040fe2000000001c */
[C---:B------:R-:W-:Y:S01]  /*6f60*/  FFMA R29, R73.reuse, R102, R29 ;  /* 0x00000066491d7223 */ /* 0x040fe2000000001d */
[----:B------:R-:W-:Y:S01]  /*6f70*/  F2FP.F16.E5M2.UNPACK_B R132, R154.H1 ;  /* 0x0000009aff84723e */ /* 0x000fe200030004ff */
[----:B------:R-:W-:Y:S01]  /*6f80*/  FFMA R30, R73, R103, R30 ;  /* 0x00000067491e7223 */ /* 0x000fe2000000001e */
[----:B------:R-:W-:Y:S01]  /*6f90*/  F2FP.SATFINITE.E5M2.F32.PACK_AB_MERGE_C R182, R31, R26, RZ ;  /* 0x0000001a1fb6723e */ /* 0x000fe200048060ff */
[----:B------:R-:W-:Y:S02]  /*6fa0*/  HADD2.F32 R129, -RZ, R130.H0_H0 ;  /* 0x20000082ff817230 */ /* 0x000fe40000004100 */
[C---:B------:R-:W-:Y:S01]  /*6fb0*/  FMUL R35, R70.reuse, R35 ;  /* 0x0000002346237220 */ /* 0x040fe20000400000 */
[----:B------:R-:W-:Y:S01]  /*6fc0*/  HADD2.F32 R107, -RZ, R108.H0_H0 ;  /* 0x2000006cff6b7230 */ /* 0x000fe20000004100 */
[----:B------:R-:W-:Y:S01]  /*6fd0*/  F2FP.SATFINITE.E5M2.F32.PACK_AB_MERGE_C R182, R25, R24, R182 ;  /* 0x0000001819b6723e */ /* 0x000fe200048060b6 */
[----:B------:R-:W-:Y:S02]  /*6fe0*/  HADD2.F32 R130, -RZ, R130.H1_H1 ;  /* 0x30000082ff827230 */ /* 0x000fe40000004100 */
[C---:B------:R-:W-:Y:S01]  /*6ff0*/  FFMA R35, R73.reuse, R104, R35 ;  /* 0x0000006849237223 */ /* 0x040fe20000000023 */
[C---:B------:R-:W-:Y:S01]  /*7000*/  FFMA R32, R73.reuse, R105, R32 ;  /* 0x0000006949207223 */ /* 0x040fe20000000020 */
[----:B------:R-:W-:Y:S01]  /*7010*/  FFMA R33, R73, R106, R33 ;  /* 0x0000006a49217223 */ /* 0x000fe20000000021 */
[----:B------:R-:W-:Y:S02]  /*7020*/  HADD2.F32 R108, -RZ, R108.H1_H1 ;  /* 0x3000006cff6c7230 */ /* 0x000fe40000004100 */
        /* <DEDUP_REMOVED lines=16> */
[----:B------:R1:W-:Y:S01]  /*7130*/  STS.128 [R179+0x4010], R180 ;  /* 0x004010b4b3007388 */ /* 0x0003e20000000c00 */
[----:B------:R-:W-:Y:S01]  /*7140*/  F2FP.SATFINITE.E5M2.F32.PACK_AB_MERGE_C R188, R33, R32, R188 ;  /* 0x0000002021bc723e */ /* 0x000fe200048060bc */
[C---:B------:R-:W-:Y:S01]  /*7150*/  FFMA R38, R73.reuse, R111, R38 ;  /* 0x0000006f49267223 */ /* 0x040fe20000000026 */
[C---:B------:R-:W-:Y:S01]  /*7160*/  FMUL R43, R70.reuse, R43 ;  /* 0x0000002b462b7220 */ /* 0x040fe20000400000 */
[--C-:B------:R-:W-:Y:S02]  /*7170*/  HADD2.F32 R115, -RZ, R116.reuse.H0_H0 ;  /* 0x20000074ff737230 */ /* 0x100fe40000004100 */
[----:B------:R-:W-:Y:S01]  /*7180*/  FMUL R42, R70, R46 ;  /* 0x0000002e462a7220 */ /* 0x000fe20000400000 */
[----:B------:R-:W-:Y:S02]  /*7190*/  HADD2.F32 R116, -RZ, R116.H1_H1 ;  /* 0x30000074ff747230 */ /* 0x000fe40000004100 */
[C---:B------:R-:W-:Y:S01]  /*71a0*/  FFMA R43, R73.reuse, R112, R43 ;  /* 0x00000070492b7223 */ /* 0x040fe2000000002b */
[C---:B------:R-:W-:Y:S01]  /*71b0*/  FFMA R40, R73.reuse, R113, R40 ;  /* 0x0000007149287223 */ /* 0x040fe20000000028 */
[C---:B------:R-:W-:Y:S01]  /*71c0*/  FFMA R41, R73.reuse, R114, R41 ;  /* 0x0000007249297223 */ /* 0x040fe20000000029 */
[----:B------:R-:W-:Y:S01]  /*71d0*/  ISETP.NE.AND P0, PT, R178, RZ, PT ;  /* 0x000000ffb200720c */ /* 0x000fe20003f05270 */
        /* <DEDUP_REMOVED lines=10> */
[C---:B------:R-:W-:Y:S01]  /*7280*/  FMUL R51, R70.reuse, R51 ;  /* 0x0000003346337220 */ /* 0x040fe20000400000 */
[--C-:B------:R-:W-:Y:S02]  /*7290*/  HADD2.F32 R123, -RZ, R124.reuse.H0_H0 ;  /* 0x2000007cff7b7230 */ /* 0x100fe40000004100 */
[C---:B------:R-:W-:Y:S01]  /*72a0*/  FFMA R46, R73.reuse, R119, R46 ;  /* 0x00000077492e7223 */ /* 0x040fe2000000002e */
[----:B------:R-:W-:Y:S02]  /*72b0*/  HADD2.F32 R124, -RZ, R124.H1_H1 ;  /* 0x3000007cff7c7230 */ /* 0x000fe40000004100 */
[C---:B------:R-:W-:Y:S01]  /*72c0*/  FMUL R50, R70.reuse, R54 ;  /* 0x0000003646327220 */ /* 0x040fe20000400000 */
[C---:B------:R-:W-:Y:S01]  /*72d0*/  FFMA R51, R73.reuse, R120, R51 ;  /* 0x0000007849337223 */ /* 0x040fe20000000033 */
[C---:B------:R-:W-:Y:S01]  /*72e0*/  FMUL R55, R70.reuse, R55 ;  /* 0x0000003746377220 */ /* 0x040fe20000400000 */
[C---:B------:R-:W-:Y:S01]  /*72f0*/  FFMA R48, R73.reuse, R121, R48 ;  /* 0x0000007949307223 */ /* 0x040fe20000000030 */
[C---:B------:R-:W-:Y:S01]  /*7300*/  FFMA R49, R73.reuse, R122, R49 ;  /* 0x0000007a49317223 */ /* 0x040fe20000000031 */
        /* <DEDUP_REMOVED lines=20> */
[----:B------:R-:W-:Y:S01]  /*7450*/  FFMA R63, R73, R132, R63 ;  /* 0x00000084493f7223 */ /* 0x000fe2000000003f */
[----:B------:R-:W-:Y:S01]  /*7460*/  FMUL R67, R70, R67 ;  /* 0x0000004346437220 */ /* 0x000fe20000400000 */
[----:B------:R-:W-:Y:S01]  /*7470*/  F2FP.SATFINITE.E5M2.F32.PACK_AB_MERGE_C R190, R47, R42, RZ ;  /* 0x0000002a2fbe723e */ /* 0x000fe200048060ff */
[----:B------:R-:W-:Y:S01]  /*7480*/  FFMA R60, R73, R133, R60 ;  /* 0x00000085493c7223 */ /* 0x000fe2000000003c */
[----:B------:R-:W-:Y:S01]  /*7490*/  F2FP.SATFINITE.E5M2.F32.PACK_AB_MERGE_C R191, R51, R46, RZ ;  /* 0x0000002e33bf723e */ /* 0x000fe200048060ff */
[C---:B------:R-:W-:Y:S01]  /*74a0*/  FFMA R61, R73.reuse, R134, R61 ;  /* 0x00000086493d7223 */ /* 0x040fe2000000003d */
[C---:B------:R-:W-:Y:S01]  /*74b0*/  FFMA R62, R73.reuse, R135, R62 ;  /* 0x00000087493e7223 */ /* 0x040fe2000000003e */
[----:B------:R-:W-:Y:S01]  /*74c0*/  FFMA R67, R73, R136, R67 ;  /* 0x0000008849437223 */ /* 0x000fe20000000043 */
[----:B------:R-:W-:Y:S02]  /*74d0*/  F2FP.SATFINITE.E5M2.F32.PACK_AB_MERGE_C R190, R41, R40, R190 ;  /* 0x0000002829be723e */ /* 0x000fe400048060be */
[----:B------:R-:W-:Y:S02]  /*74e0*/  F2FP.SATFINITE.E5M2.F32.PACK_AB_MERGE_C R191, R45, R44, R191 ;  /* 0x0000002c2dbf723e */ /* 0x000fe400048060bf */
[----:B------:R-:W-:Y:S02]  /*74f0*/  F2FP.SATFINITE.E5M2.F32.PACK_AB_MERGE_C R192, R55, R50, RZ ;  /* 0x0000003237c0723e */ /* 0x000fe400048060ff */
[----:B------:R-:W-:Y:S01]  /*7500*/  F2FP.SATFINITE.E5M2.F32.PACK_AB_MERGE_C R193, R59, R54, RZ ;  /* 0x000000363bc1723e */ /* 0x000fe200048060ff */
[----:B------:R1:W-:Y:S01]  /*7510*/  STS.128 [R185+0x4020], R188 ;  /* 0x004020bcb9007388 */ /* 0x0003e20000000c00 */
[----:B------:R-:W-:Y:S02]  /*7520*/  F2FP.SATFINITE.E5M2.F32.PACK_AB_MERGE_C R194, R63, R58, RZ ;  /* 0x0000003a3fc2723e */ /* 0x000fe400048060ff */
[----:B------:R-:W-:Y:S02]  /*7530*/  F2FP.SATFINITE.E5M2.F32.PACK_AB_MERGE_C R195, R67, R62, RZ ;  /* 0x0000003e43c3723e */ /* 0x000fe400048060ff */
[----:B------:R-:W-:Y:S02]  /*7540*/  F2FP.SATFINITE.E5M2.F32.PACK_AB_MERGE_C R192, R49, R48, R192 ;  /* 0x0000003031c0723e */ /* 0x000fe400048060c0 */
[----:B------:R-:W-:Y:S02]  /*7550*/  F2FP.SATFINITE.E5M2.F32.PACK_AB_MERGE_C R193, R53, R52, R193 ;  /* 0x0000003435c1723e */ /* 0x000fe400048060c1 */
[----:B------:R-:W-:Y:S02]  /*7560*/  F2FP.SATFINITE.E5M2.F32.PACK_AB_MERGE_C R194, R57, R56, R194 ;  /* 0x0000003839c2723e */ /* 0x000fe400048060c2 */
[----:B------:R-:W-:Y:S02]  /*7570*/  F2FP.SATFINITE.E5M2.F32.PACK_AB_MERGE_C R195, R61, R60, R195 ;  /* 0x0000003c3dc3723e */ /* 0x000fe400048060c3 */
[----:B------:R-:W-:Y:S02]  /*7580*/  LEA R197, R166, UR44, 0x3 ;  /* 0x0000002ca6c57c11 */ /* 0x000fe4000f8e18ff */
[----:B------:R-:W-:Y:S01]  /*7590*/  @P6 SHF.L.U32 R202, R165, 0x1f, RZ ;  /* 0x0000001fa5ca6819 */ /* 0x000fe200000006ff */
[----:B------:R1:W-:Y:S01]  /*75a0*/  STS.128 [R184+0x4010], R192 ;  /* 0x004010c0b8007388 */ /* 0x0003e20000000c00 */
[----:B------:R-:W-:Y:S01]  /*75b0*/  @!PT LDS RZ, [RZ] ;  /* 0x00000000fffff984 */ /* 0x000fe20000000800 */
[----:B------:R-:W-:Y:S01]  /*75c0*/  @!PT LDS RZ, [RZ] ;  /* 0x00000000fffff984 */ /* 0x000fe20000000800 */
[----:B------:R-:W-:Y:S01]  /*75d0*/  @!PT LDS RZ, [RZ] ;  /* 0x00000000fffff984 */ /* 0x000fe20000000800 */
[----:B------:R-:W-:Y:S01]  /*75e0*/  @!PT LDS RZ, [RZ] ;  /* 0x00000000fffff984 */ /* 0x000fe20000000800 */
[----:B------:R2:W-:Y:S07]  /*75f0*/  MEMBAR.ALL.CTA ;  /* 0x0000000000007992 */ /* 0x0005ee0000008000 */
[----:B--2---:R-:W2:Y:S02]  /*7600*/  FENCE.VIEW.ASYNC.S ;  /* 0x00000000000073c6 */ /* 0x004ea40000000000 */
[----:B--2---:R-:W-:Y:S06]  /*7610*/  BAR.SYNC.DEFER_BLOCKING 0x1, 0x80 ;  /* 0x0042000000007b1d */ /* 0x004fec0000010000 */
[----:B------:R-:W-:Y:S05]  /*7620*/  @P0 BRA `(.L_x_114) ;  /* 0x0000000000280947 */ /* 0x000fea0003800000 */
[----:B------:R-:W2:Y:S01]  /*7630*/  LDCU.64 UR6, c[0x0][0x348] ;  /* 0x00006900ff0677ac */ /* 0x000ea20008000a00 */
[----:B------:R-:W-:Y:S01]  /*7640*/  UIADD3 UR4, UPT, UPT, UR44, 0x4200, URZ ;  /* 0x000042002c047890 */ /* 0x000fe2000fffe0ff */
[----:B------:R-:W-:Y:S05]  /*7650*/  UMOV UR51, UR36 ;  /* 0x0000002400337c82 */ /* 0x000fea0008000000 */
[----:B------:R-:W-:Y:S04]  /*7660*/  MOV R177, UR4 ;  /* 0x0000000400b17c02 */ /* 0x000fe80008000f00 */
[----:B------:R-:W-:Y:S01]  /*7670*/  R2UR UR48, R177 ;  /* 0x00000000b13072ca */ /* 0x000fe200000e0000 */
[----:B--2---:R-:W-:Y:S04]  /*7680*/  UIADD3 UR4, UP0, UPT, UR6, 0x680, URZ ;  /* 0x0000068006047890 */ /* 0x004fe8000ff1e0ff */
[----:B------:R-:W-:Y:S09]  /*7690*/  UIADD3.X UR5, UPT, UPT, URZ, UR7, URZ, UP0, !UPT ;  /* 0x00000007ff057290 */ /* 0x000ff200087fe4ff */
[----:B------:R2:W-:Y:S01]  /*76a0*/  UTMASTG.3D [UR48], [UR4] ;  /* 0x00000030040073b5 */ /* 0x0005e20008010000 */
[----:B------:R0:W-:Y:S01]  /*76b0*/  UTMACMDFLUSH ;  /* 0x00000000000079b7 */ /* 0x0001e20000000000 */
[----:B--2---:R-:W-:Y:S04]  /*76c0*/  DEPBAR.LE SB0, 0x1 ;  /* 0x000080400000791a */ /* 0x004fe80000000000 */
.L_x_114:
[----:B------:R-:W-:Y:S05]  /*76d0*/  BSYNC.RECONVERGENT B0 ;  /* 0x0000000000007941 */ /* 0x000fea0003800200 */
.L_x_113:
[----:B------:R-:W-:Y:S06]  /*76e0*/  BAR.SYNC.DEFER_BLOCKING 0x1, 0x80 ;  /* 0x0042000000007b1d */ /* 0x000fec0000010000 */
[----:B------:R-:W2:Y:S01]  /*76f0*/  @P6 SYNCS.PHASECHK.TRANS64.TRYWAIT P0, [R197+URZ+0x40], R202 ;  /* 0x000040cac50065a7 */ /* 0x000ea200080011ff */
[----:B------:R-:W-:Y:S01]  /*7700*/  BSSY B1, `(.L_x_115) ;  /* 0x0000023000017945 */ /* 0x000fe20003800000 */
[----:B--2---:R-:W-:Y:S03]  /*7710*/  @P6 SEL R186, RZ, 0x1, !P0 ;  /* 0x00000001ffba6807 */ /* 0x004fe60004000000 */
[----:B------:R-:W-:Y:S05]  /*7720*/  @!P6 BRA `(.L_x_116) ;  /* 0x000000000080e947 */ /* 0x000fea0003800000 */
[----:B------:R-:W-:Y:S01]  /*7730*/  ISETP.NE.AND P1, PT, R187, RZ, PT ;  /* 0x000000ffbb00720c */ /* 0x000fe20003f25270 */
[----:B------:R-:W2:Y:S01]  /*7740*/  S2R R0, SR_CgaCtaId ;  /* 0x0000000000007919 */ /* 0x000ea20000008800 */
[----:B------:R-:W-:Y:S01]  /*7750*/  ISETP.NE.AND P0, PT, R186, RZ, PT ;  /* 0x000000ffba00720c */ /* 0x000fe20003f05270 */
[----:B------:R-:W-:Y:S10]  /*7760*/  BSSY B0, `(.L_x_117) ;  /* 0x0000009000007945 */ /* 0x000ff40003800000 */
[----:B------:R-:W-:Y:S04]  /*7770*/  @P1 IMAD R3, R166, 0x2000, R171 ;  /* 0x00002000a6031824 */ /* 0x000fe800078e02ab */
[C---:B------:R-:W-:Y:S01]  /*7780*/  @P1 IMAD.IADD R5, R3.reuse, 0x1, R196 ;  /* 0x0000000103051824 */ /* 0x040fe200078e02c4 */
[----:B------:R-:W-:Y:S03]  /*7790*/  @P1 IADD3 R200, PT, PT, R3, R200, RZ ;  /* 0x000000c803c81210 */ /* 0x000fe60007ffe0ff */
[----:B------:R-:W-:Y:S01]  /*77a0*/  @P1 IMAD.IADD R198, R198, 0x1, R5 ;  /* 0x00000001c6c61824 */ /* 0x000fe200078e0205 */
[----:B------:R-:W-:Y:S06]  /*77b0*/  @P0 BRA `(.L_x_118) ;  /* 0x00000000000c0947 */ /* 0x000fec0003800000 */
[----:B------:R-:W-:Y:S04]  /*77c0*/  SHF.L.U32 R2, R165, 0x1f, RZ ;  /* 0x0000001fa5027819 */ /* 0x000fe800000006ff */
[----:B------:R-:W3:Y:S02]  /*77d0*/  SYNCS.PHASECHK.TRANS64.TRYWAIT P0, [R197+URZ+0x40], R2 ;  /* 0x00004002c50075a7 */ /* 0x000ee400080011ff */
[----:B---3--:R-:W-:Y:S05]  /*77e0*/  @!P0 BRA `(.L_x_119) ;  /* 0x0000002000088947 */ /* 0x008fea0003800000 */
.L_x_118:
[----:B------:R-:W-:Y:S05]  /*77f0*/  BSYNC B0 ;  /* 0x0000000000007941 */ /* 0x000fea0003800000 */
.L_x_117:
[----:B------:R-:W-:Y:S01]  /*7800*/  ISETP.NE.AND P0, PT, R187, RZ, PT ;  /* 0x000000ffbb00720c */ /* 0x000fe20003f05270 */
[----:B---3--:R-:W-:Y:S02]  /*7810*/  VIADD R197, R197, 0x50 ;  /* 0x00000050c5c57836 */ /* 0x008fe40000000000 */
[----:B------:R-:W-:Y:S03]  /*7820*/  VIADD R166, R166, 0x1 ;  /* 0x00000001a6a67836 */ /* 0x000fe60000000000 */
[----:B--2---:R-:W-:Y:S07]  /*7830*/  PRMT R0, R0, 0x654, R197 ;  /* 0x0000065400007816 */ /* 0x004fee00000000c5 */
[----:B------:R2:W3:Y:S04]  /*7840*/  @P0 LDS.128 R140, [R3] ;  /* 0x00000000038c0984 */ /* 0x0004e80000000c00 */
[----:B------:R2:W4:Y:S04]  /*7850*/  @P0 LDS.128 R144, [R5+0x10] ;  /* 0x0000100005900984 */ /* 0x0005280000000c00 */
        /* <DEDUP_REMOVED lines=12> */
[----:B--234-:R-:W-:Y:S02]  /*7920*/  LOP3.LUT R165, R165, R0, RZ, 0x3c, !PT ;  /* 0x00000000a5a57212 */ /* 0x01cfe400078e3cff */
.L_x_116:
[----:B------:R-:W-:Y:S05]  /*7930*/  BSYNC B1 ;  /* 0x0000000000017941 */ /* 0x000fea0003800000 */
.L_x_115:
[----:B------:R-:W-:Y:S05]  /*7940*/  VIADD R0, R71, 0x40 ;  /* 0x0000004047007836 */ /* 0x000fea0000000000 */
[----:B------:R-:W-:Y:S04]  /*7950*/  SHF.R.U32.HI R0, RZ, 0x15, R0 ;  /* 0x00000015ff007819 */ /* 0x000fe80000011600 */
[----:B------:R-:W-:Y:S11]  /*7960*/  LOP3.LUT P0, RZ, R0, 0x3, R159, 0x48, !PT ;  /* 0x0000000300ff7812 */ /* 0x000ff6000780489f */
[----:B------:R-:W-:Y:S02]  /*7970*/  @!UPT UIADD3 URZ, UPT, UPT, URZ, URZ, URZ ;  /* 0x000000fffffff290 */ /* 0x000fe4000fffe0ff */
        /* <DEDUP_REMOVED lines=8> */
[----:B------:R-:W5:Y:S01]  /*7a00*/  LDCU.64 UR4, c[0x4][0x10] ;  /* 0x01000200ff0477ac */ /* 0x000f620008000a00 */
[----:B--2---:R-:W-:Y:S01]  /*7a10*/  MOV R5, UR9 ;  /* 0x0000000900057c02 */ /* 0x004fe20008000f00 */
[----:B------:R-:W-:Y:S01]  /*7a20*/  IMAD.U32 R4, RZ, RZ, UR8 ;  /* 0x00000008ff047e24 */ /* 0x000fe2000f8e00ff */
[----:B---3--:R-:W-:Y:S01]  /*7a30*/  MOV R7, UR7 ;  /* 0x0000000700077c02 */ /* 0x008fe20008000f00 */
[----:B------:R-:W-:Y:S01]  /*7a40*/  IMAD.U32 R6, RZ, RZ, UR6 ;  /* 0x00000006ff067e24 */ /* 0x000fe2000f8e00ff */
[----:B-----5:R-:W-:Y:S01]  /*7a50*/  MOV R11, UR5 ;  /* 0x00000005000b7c02 */ /* 0x020fe20008000f00 */
[----:B------:R-:W-:Y:S02]  /*7a60*/  IMAD.U32 R10, RZ, RZ, UR4 ;  /* 0x00000004ff0a7e24 */ /* 0x000fe4000f8e00ff */
[----:B------:R-:W-:Y:S07]  /*7a70*/  LEPC R20, `(.L_x_120) ;  /* 0x000000001014794e */ /* 0x000fee0000000000 */
[----:B-1--4-:R-:W-:Y:S05]  /*7a80*/  CALL.ABS.NOINC R2 ;  /* 0x0000000002007343 */ /* 0x012fea0003c00000 */
.L_x_120:
[----:B------:R-:W-:Y:S01]  /*7a90*/  ISETP.NE.AND P0, PT, R178, RZ, PT ;  /* 0x000000ffb200720c */ /* 0x000fe20003f05270 */
[----:B------:R-:W-:Y:S05]  /*7aa0*/  WARPSYNC.ALL ;  /* 0x0000000000007948 */ /* 0x000fea0003800000 */
[----:B------:R-:W-:Y:S01]  /*7ab0*/  R2UR UR4, R71 ;  /* 0x00000000470472ca */ /* 0x000fe200000e0000 */
[----:B------:R-:W-:Y:S01]  /*7ac0*/  BSSY.RECONVERGENT B0, `(.L_x_121) ;  /* 0x000011d000007945 */ /* 0x000fe20003800200 */
[----:B------:R-:W-:Y:S02]  /*7ad0*/  F2FP.F16.E5M2.UNPACK_B R11, R141 ;  /* 0x0000008dff0b723e */ /* 0x000fe400020004ff */
[----:B------:R-:W-:Y:S02]  /*7ae0*/  F2FP.F16.E5M2.UNPACK_B R10, R142 ;  /* 0x0000008eff0a723e */ /* 0x000fe400020004ff */
[----:B------:R-:W-:Y:S01]  /*7af0*/  F2FP.F16.E5M2.UNPACK_B R9, R143 ;  /* 0x0000008fff09723e */ /* 0x000fe200020004ff */
[--C-:B------:R-:W-:Y:S01]  /*7b00*/  HADD2.F32 R74, -RZ, R11.reuse.H0_H0 ;  /* 0x2000000bff4a7230 */ /* 0x100fe20000004100 */
[----:B------:R-:W-:Y:S01]  /*7b10*/  F2FP.F16.E5M2.UNPACK_B R8, R144 ;  /* 0x00000090ff08723e */ /* 0x000fe200020004ff */
[----:B------:R-:W-:Y:S01]  /*7b20*/  HADD2.F32 R76, -RZ, R11.H1_H1 ;  /* 0x3000000bff4c7230 */ /* 0x000fe20000004100 */
[----:B------:R-:W-:Y:S01]  /*7b30*/  F2FP.F16.E5M2.UNPACK_B R7, R145 ;  /* 0x00000091ff07723e */ /* 0x000fe200020004ff */
[--C-:B------:R-:W-:Y:S01]  /*7b40*/  HADD2.F32 R77, -RZ, R10.reuse.H0_H0 ;  /* 0x2000000aff4d7230 */ /* 0x100fe20000004100 */
[----:B------:R-:W-:Y:S01]  /*7b50*/  F2FP.F16.E5M2.UNPACK_B R6, R146 ;  /* 0x00000092ff06723e */ /* 0x000fe200020004ff */
[----:B------:R-:W-:Y:S01]  /*7b60*/  HADD2.F32 R80, -RZ, R10.H1_H1 ;  /* 0x3000000aff507230 */ /* 0x000fe20000004100 */
[----:B------:R-:W-:Y:S01]  /*7b70*/  F2FP.F16.E5M2.UNPACK_B R5, R147 ;  /* 0x00000093ff05723e */ /* 0x000fe200020004ff */
[--C-:B------:R-:W-:Y:S01]  /*7b80*/  HADD2.F32 R81, -RZ, R9.reuse.H0_H0 ;  /* 0x20000009ff517230 */ /* 0x100fe20000004100 */
[----:B-1----:R-:W-:Y:S01]  /*7b90*/  F2FP.F16.E5M2.UNPACK_B R4, R148 ;  /* 0x00000094ff04723e */ /* 0x002fe200020004ff */
[----:B------:R-:W-:Y:S01]  /*7ba0*/  HADD2.F32 R83, -RZ, R9.H1_H1 ;  /* 0x30000009ff537230 */ /* 0x000fe20000004100 */
[-C--:B------:R-:W-:Y:S01]  /*7bb0*/  F2FP.F16.E5M2.UNPACK_B R2, R140.reuse ;  /* 0x0000008cff02723e */ /* 0x080fe200020004ff */
[--C-:B------:R-:W-:Y:S01]  /*7bc0*/  HADD2.F32 R86, -RZ, R8.reuse.H0_H0 ;  /* 0x20000008ff567230 */ /* 0x100fe20000004100 */
[----:B------:R-:W-:Y:S01]  /*7bd0*/  F2FP.F16.E5M2.UNPACK_B R140, R140.H1 ;  /* 0x0000008cff8c723e */ /* 0x000fe200030004ff */
[----:B------:R-:W-:Y:S01]  /*7be0*/  HADD2.F32 R87, -RZ, R8.H1_H1 ;  /* 0x30000008ff577230 */ /* 0x000fe20000004100 */
[----:B------:R-:W-:Y:S01]  /*7bf0*/  F2FP.F16.E5M2.UNPACK_B R141, R141.H1 ;  /* 0x0000008dff8d723e */ /* 0x000fe200030004ff */
[--C-:B------:R-:W-:Y:S01]  /*7c00*/  HADD2.F32 R90, -RZ, R7.reuse.H0_H0 ;  /* 0x20000007ff5a7230 */ /* 0x100fe20000004100 */
[----:B------:R-:W-:Y:S01]  /*7c10*/  F2FP.F16.E5M2.UNPACK_B R142, R142.H1 ;  /* 0x0000008eff8e723e */ /* 0x000fe200030004ff */
[----:B------:R-:W-:Y:S01]  /*7c20*/  HADD2.F32 R91, -RZ, R7.H1_H1 ;  /* 0x30000007ff5b7230 */ /* 0x000fe20000004100 */
[----:B------:R-:W-:Y:S01]  /*7c30*/  F2FP.F16.E5M2.UNPACK_B R143, R143.H1 ;  /* 0x0000008fff8f723e */ /* 0x000fe200030004ff */
[--C-:B------:R-:W-:Y:S01]  /*7c40*/  HADD2.F32 R94, -RZ, R6.reuse.H0_H0 ;  /* 0x20000006ff5e7230 */ /* 0x100fe20000004100 */
[----:B------:R-:W-:Y:S01]  /*7c50*/  IADD3 R161, PT, PT, R161, 0xb0, RZ ;  /* 0x000000b0a1a17810 */ /* 0x000fe20007ffe0ff */
[----:B------:R-:W-:Y:S01]  /*7c60*/  HADD2.F32 R95, -RZ, R6.H1_H1 ;  /* 0x30000006ff5f7230 */ /* 0x000fe20000004100 */
[----:B------:R-:W-:Y:S01]  /*7c70*/  F2FP.F16.E5M2.UNPACK_B R107, R149 ;  /* 0x00000095ff6b723e */ /* 0x000fe200020004ff */
[--C-:B------:R-:W-:Y:S01]  /*7c80*/  HADD2.F32 R98, -RZ, R5.reuse.H0_H0 ;  /* 0x20000005ff627230 */ /* 0x100fe20000004100 */
[----:B------:R-:W-:Y:S01]  /*7c90*/  LOP3.LUT R161, R161, 0xfefffff8, RZ, 0xc0, !PT ;  /* 0xfefffff8a1a17812 */ /* 0x000fe200078ec0ff */
[----:B------:R-:W-:Y:S01]  /*7ca0*/  HADD2.F32 R99, -RZ, R5.H1_H1 ;  /* 0x30000005ff637230 */ /* 0x000fe20000004100 */
[----:B------:R-:W-:Y:S01]  /*7cb0*/  F2FP.F16.E5M2.UNPACK_B R111, R150 ;  /* 0x00000096ff6f723e */ /* 0x000fe200020004ff */
[--C-:B------:R-:W-:Y:S01]  /*7cc0*/  HADD2.F32 R102, -RZ, R4.reuse.H0_H0 ;  /* 0x20000004ff667230 */ /* 0x100fe20000004100 */
[----:B------:R-:W-:Y:S01]  /*7cd0*/  F2FP.F16.E5M2.UNPACK_B R115, R151 ;  /* 0x00000097ff73723e */ /* 0x000fe200020004ff */
[----:B------:R-:W-:Y:S01]  /*7ce0*/  HADD2.F32 R103, -RZ, R4.H1_H1 ;  /* 0x30000004ff677230 */ /* 0x000fe20000004100 */
[----:B------:R-:W-:Y:S01]  /*7cf0*/  F2FP.F16.E5M2.UNPACK_B R119, R152 ;  /* 0x00000098ff77723e */ /* 0x000fe200020004ff */
[----:B------:R-:W1:Y:S01]  /*7d00*/  LDTM.x64 R4, tmem[UR4+0x40] ;  /* 0x00004004000479ee */ /* 0x000e620008340000 */
[--C-:B------:R-:W-:Y:S01]  /*7d10*/  HADD2.F32 R0, -RZ, R2.reuse.H0_H0 ;  /* 0x20000002ff007230 */ /* 0x100fe20000004100 */
[----:B------:R-:W-:Y:S01]  /*7d20*/  NOP ;  /* 0x0000000000007918 */ /* 0x000fe20000000000 */
[----:B-1----:R1:W-:Y:S01]  /*7d30*/  SYNCS.ARRIVE.TRANS64.RED.A1T0 RZ, [R161+URZ], RZ ;  /* 0x000000ffa1ff79a7 */ /* 0x0023e200081004ff */
[----:B------:R-:W-:Y:S01]  /*7d40*/  HADD2.F32 R2, -RZ, R2.H1_H1 ;  /* 0x30000002ff027230 */ /* 0x000fe20000004100 */
[----:B------:R-:W-:Y:S01]  /*7d50*/  F2FP.F16.E5M2.UNPACK_B R123, R153 ;  /* 0x00000099ff7b723e */ /* 0x000fe200020004ff */
[----:B------:R-:W-:Y:S01]  /*7d60*/  HADD2.F32 R78, -RZ, R141.H1_H1 ;  /* 0x3000008dff4e7230 */ /* 0x000fe20000004100 */
[----:B------:R-:W-:Y:S01]  /*7d70*/  F2FP.F16.E5M2.UNPACK_B R127, R154 ;  /* 0x0000009aff7f723e */ /* 0x000fe200020004ff */
[--C-:B------:R-:W-:Y:S01]  /*7d80*/  HADD2.F32 R106, -RZ, R107.reuse.H0_H0 ;  /* 0x2000006bff6a7230 */ /* 0x100fe20000004100 */
[----:B------:R-:W-:Y:S01]  /*7d90*/  F2FP.F16.E5M2.UNPACK_B R130, R155 ;  /* 0x0000009bff82723e */ /* 0x000fe200020004ff */
[----:B------:R-:W-:Y:S01]  /*7da0*/  HADD2.F32 R107, -RZ, R107.H1_H1 ;  /* 0x3000006bff6b7230 */ /* 0x000fe20000004100 */
[----:B------:R-:W-:Y:S01]  /*7db0*/  F2FP.F16.E5M2.UNPACK_B R144, R144.H1 ;  /* 0x00000090ff90723e */ /* 0x000fe200030004ff */
        /* <DEDUP_REMOVED lines=12> */
[C---:B------:R-:W-:Y:S01]  /*7e80*/  FMUL R4, R70.reuse, R4 ;  /* 0x0000000446047220 */ /* 0x040fe20000400000 */
[C---:B------:R-:W-:Y:S01]  /*7e90*/  FMUL R5, R70.reuse, R5 ;  /* 0x0000000546057220 */ /* 0x040fe20000400000 */
[--C-:B------:R-:W-:Y:S02]  /*7ea0*/  HADD2.F32 R3, -RZ, R140.reuse.H0_H0 ;  /* 0x2000008cff037230 */ /* 0x100fe40000004100 */
        /* <DEDUP_REMOVED lines=9> */
[----:B------:R-:W-:Y:S02]  /*7f40*/  HADD2.F32 R122, -RZ, R123.H0_H0 ;  /* 0x2000007bff7a7230 */ /* 0x000fe40000004100 */
[C---:B------:R-:W-:Y:S01]  /*7f50*/  FMUL R6, R70.reuse, R6 ;  /* 0x0000000646067220 */ /* 0x040fe20000400000 */
[----:B------:R-:W-:Y:S02]  /*7f60*/  HADD2.F32 R72, -RZ, R140.H1_H1 ;  /* 0x3000008cff487230 */ /* 0x000fe40000004100 */
[C---:B------:R-:W-:Y:S01]  /*7f70*/  FMUL R7, R70.reuse, R7 ;  /* 0x0000000746077220 */ /* 0x040fe20000400000 */
[----:B------:R-:W-:Y:S02]  /*7f80*/  HADD2.F32 R75, -RZ, R141.H0_H0 ;  /* 0x2000008dff4b7230 */ /* 0x000fe40000004100 */
[C---:B------:R-:W-:Y:S01]  /*7f90*/  FFMA R6, R73.reuse, R3, R6 ;  /* 0x0000000349067223 */ /* 0x040fe20000000006 */
[----:B------:R-:W-:Y:S02]  /*7fa0*/  HADD2.F32 R123, -RZ, R123.H1_H1 ;  /* 0x3000007bff7b7230 */ /* 0x000fe40000004100 */
[C---:B------:R-:W-:Y:S01]  /*7fb0*/  FFMA R7, R73.reuse, R72, R7 ;  /* 0x0000004849077223 */ /* 0x040fe20000000007 */
[C---:B------:R-:W-:Y:S01]  /*7fc0*/  FFMA R8, R73.reuse, R74, R8 ;  /* 0x0000004a49087223 */ /* 0x040fe20000000008 */
[----:B------:R-:W-:Y:S01]  /*7fd0*/  FFMA R9, R73, R76, R9 ;  /* 0x0000004c49097223 */ /* 0x000fe20000000009 */
[--C-:B------:R-:W-:Y:S02]  /*7fe0*/  HADD2.F32 R126, -RZ, R127.reuse.H0_H0 ;  /* 0x2000007fff7e7230 */ /* 0x100fe40000004100 */
[C---:B------:R-:W-:Y:S01]  /*7ff0*/  FMUL R10, R70.reuse, R10 ;  /* 0x0000000a460a7220 */ /* 0x040fe20000400000 */
[----:B------:R-:W-:Y:S01]  /*8000*/  F2FP.SATFINITE.E5M2.F32.PACK_AB_MERGE_C R76, R7, R6, RZ ;  /* 0x00000006074c723e */ /* 0x000fe200048060ff */
[C---:B------:R-:W-:Y:S01]  /*8010*/  FMUL R7, R70.reuse, R20 ;  /* 0x0000001446077220 */ /* 0x040fe20000400000 */
[----:B------:R-:W-:Y:S02]  /*8020*/  HADD2.F32 R127, -RZ, R127.H1_H1 ;  /* 0x3000007fff7f7230 */ /* 0x000fe40000004100 */
[C---:B------:R-:W-:Y:S01]  /*8030*/  FFMA R10, R73.reuse, R75, R10 ;  /* 0x0000004b490a7223 */ /* 0x040fe2000000000a */
[----:B------:R-:W-:Y:S02]  /*8040*/  HADD2.F32 R72, -RZ, R130.H0_H0 ;  /* 0x20000082ff487230 */ /* 0x000fe40000004100 */
[C---:B------:R-:W-:Y:S01]  /*8050*/  FMUL R11, R70.reuse, R11 ;  /* 0x0000000b460b7220 */ /* 0x040fe20000400000 */
[--C-:B------:R-:W-:Y:S02]  /*8060*/  HADD2.F32 R79, -RZ, R142.reuse.H0_H0 ;  /* 0x2000008eff4f7230 */ /* 0x100fe40000004100 */
[C---:B------:R-:W-:Y:S01]  /*8070*/  FMUL R14, R70.reuse, R14 ;  /* 0x0000000e460e7220 */ /* 0x040fe20000400000 */
[----:B------:R-:W-:Y:S02]  /*8080*/  HADD2.F32 R82, -RZ, R142.H1_H1 ;  /* 0x3000008eff527230 */ /* 0x000fe40000004100 */
[C---:B------:R-:W-:Y:S01]  /*8090*/  FFMA R11, R73.reuse, R78, R11 ;  /* 0x0000004e490b7223 */ /* 0x040fe2000000000b */
[C---:B------:R-:W-:Y:S01]  /*80a0*/  FFMA R12, R73.reuse, R77, R12 ;  /* 0x0000004d490c7223 */ /* 0x040fe2000000000c */
[C---:B------:R-:W-:Y:S01]  /*80b0*/  FFMA R13, R73.reuse, R80, R13 ;  /* 0x00000050490d7223 */ /* 0x040fe2000000000d */
[----:B------:R-:W-:Y:S01]  /*80c0*/  FFMA R14, R73, R79, R14 ;  /* 0x0000004f490e7223 */ /* 0x000fe2000000000e */
[----:B------:R-:W-:Y:S01]  /*80d0*/  HADD2.F32 R75, -RZ, R130.H1_H1 ;  /* 0x30000082ff4b7230 */ /* 0x000fe20000004100 */
[----:B------:R-:W-:Y:S01]  /*80e0*/  F2FP.SATFINITE.E5M2.F32.PACK_AB_MERGE_C R78, R11, R10, RZ ;  /* 0x0000000a0b4e723e */ /* 0x000fe200048060ff */
[C---:B------:R-:W-:Y:S01]  /*80f0*/  FMUL R10, R70.reuse, R21 ;  /* 0x00000015460a7220 */ /* 0x040fe20000400000 */
[C---:B------:R-:W-:Y:S01]  /*8100*/  FMUL R21, R70.reuse, R28 ;  /* 0x0000001c46157220 */ /* 0x040fe20000400000 */
        /* <DEDUP_REMOVED lines=8> */
[C---:B------:R-:W-:Y:S01]  /*8190*/  FMUL R18, R70.reuse, R25 ;  /* 0x0000001946127220 */ /* 0x040fe20000400000 */
[----:B------:R-:W-:Y:S01]  /*81a0*/  F2FP.SATFINITE.E5M2.F32.PACK_AB_MERGE_C R14, R15, R14, RZ ;  /* 0x0000000e0f0e723e */ /* 0x000fe200048060ff */
        /* <DEDUP_REMOVED lines=8> */
[C---:B------:R-:W-:Y:S01]  /*8230*/  FFMA R11, R73.reuse, R88, R11 ;  /* 0x00000058490b7223 */ /* 0x040fe2000000000b */
[----:B------:R-:W-:Y:S01]  /*8240*/  FMUL R22, R70, R29 ;  /* 0x0000001d46167220 */ /* 0x000fe20000400000 */
        /* <DEDUP_REMOVED lines=13> */
[----:B------:R-:W-:Y:S01]  /*8320*/  FMUL R20, R70, R27 ;  /* 0x0000001b46147220 */ /* 0x000fe20000400000 */
[--C-:B------:R-:W-:Y:S01]  /*8330*/  HADD2.F32 R96, -RZ, R146.reuse.H0_H0 ;  /* 0x20000092ff607230 */ /* 0x100fe20000004100 */
[----:B------:R-:W-:Y:S01]  /*8340*/  F2FP.SATFINITE.E5M2.F32.PACK_AB_MERGE_C R16, R10, R7, R16 ;  /* 0x000000070a10723e */ /* 0x000fe20004806010 */
[----:B------:R-:W-:Y:S02]  /*8350*/  HADD2.F32 R97, -RZ, R146.H1_H1 ;  /* 0x30000092ff617230 */ /* 0x000fe40000004100 */
[C---:B------:R-:W-:Y:S01]  /*8360*/  FFMA R20, R73.reuse, R93, R20 ;  /* 0x0000005d49147223 */ /* 0x040fe20000000014 */
[C---:B------:R-:W-:Y:S01]  /*8370*/  FFMA R21, R73.reuse, R94, R21 ;  /* 0x0000005e49157223 */ /* 0x040fe20000000015 */
[C---:B------:R-:W-:Y:S01]  /*8380*/  FFMA R22, R73.reuse, R95, R22 ;  /* 0x0000005f49167223 */ /* 0x040fe20000000016 */
[C---:B------:R-:W-:Y:S01]  /*8390*/  FMUL R23, R70.reuse, R30 ;  /* 0x0000001e46177220 */ /* 0x040fe20000400000 */
[----:B------:R-:W-:Y:S01]  /*83a0*/  FMUL R30, R70, R37 ;  /* 0x00000025461e7220 */ /* 0x000fe20000400000 */
[----:B------:R-:W-:Y:S01]  /*83b0*/  F2FP.SATFINITE.E5M2.F32.PACK_AB_MERGE_C R19, R20, R19, RZ ;  /* 0x000000131413723e */ /* 0x000fe200048060ff */
[C---:B------:R-:W-:Y:S01]  /*83c0*/  FMUL R37, R70.reuse, R44 ;  /* 0x0000002c46257220 */ /* 0x040fe20000400000 */
[C---:B------:R-:W-:Y:S01]  /*83d0*/  FFMA R23, R73.reuse, R96, R23 ;  /* 0x0000006049177223 */ /* 0x040fe20000000017 */
        /* <DEDUP_REMOVED lines=20> */
[----:B------:R-:W-:Y:S01]  /*8520*/  F2FP.F16.E5M2.UNPACK_B R151, R151.H1 ;  /* 0x00000097ff97723e */ /* 0x000fe200030004ff */
[----:B------:R-:W-:Y:S01]  /*8530*/  FMUL R38, R70, R45 ;  /* 0x0000002d46267220 */ /* 0x000fe20000400000 */
[----:B------:R-:W-:Y:S01]  /*8540*/  F2FP.SATFINITE.E5M2.F32.PACK_AB_MERGE_C R19, R28, R27, RZ ;  /* 0x0000001b1c13723e */ /* 0x000fe200048060ff */
[----:B------:R-:W-:Y:S01]  /*8550*/  FFMA R31, R73, R104, R31 ;  /* 0x00000068491f7223 */ /* 0x000fe2000000001f */
[C---:B------:R-:W-:Y:S01]  /*8560*/  FMUL R45, R70.reuse, R52 ;  /* 0x00000034462d7220 */ /* 0x040fe20000400000 */
[C---:B------:R-:W-:Y:S01]  /*8570*/  FMUL R52, R70.reuse, R59 ;  /* 0x0000003b46347220 */ /* 0x040fe20000400000 */
[----:B------:R-:W-:Y:S01]  /*8580*/  F2FP.F16.E5M2.UNPACK_B R152, R152.H1 ;  /* 0x00000098ff98723e */ /* 0x000fe200030004ff */
[C---:B------:R-:W-:Y:S01]  /*8590*/  FMUL R59, R70.reuse, R66 ;  /* 0x00000042463b7220 */ /* 0x040fe20000400000 */
[----:B------:R-:W-:Y:S01]  /*85a0*/  F2FP.SATFINITE.E5M2.F32.PACK_AB_MERGE_C R66, R13, R12, R14 ;  /* 0x0000000c0d42723e */ /* 0x000fe2000480600e */
        /* <DEDUP_REMOVED lines=11> */
[C---:B------:R-:W-:Y:S01]  /*8660*/  FFMA R35, R73.reuse, R108, R35 ;  /* 0x0000006c49237223 */ /* 0x040fe20000000023 */
[C---:B------:R-:W-:Y:S01]  /*8670*/  FMUL R36, R70.reuse, R43 ;  /* 0x0000002b46247220 */ /* 0x040fe20000400000 */
[--C-:B------:R-:W-:Y:S02]  /*8680*/  HADD2.F32 R112, -RZ, R150.reuse.H0_H0 ;  /* 0x20000096ff707230 */ /* 0x100fe40000004100 */
[C---:B------:R-:W-:Y:S01]  /*8690*/  FMUL R39, R70.reuse, R46 ;  /* 0x0000002e46277220 */ /* 0x040fe20000400000 */
[----:B------:R-:W-:Y:S02]  /*86a0*/  HADD2.F32 R113, -RZ, R150.H1_H1 ;  /* 0x30000096ff717230 */ /* 0x000fe40000004100 */
        /* <DEDUP_REMOVED lines=12> */
[C---:B------:R-:W-:Y:S01]  /*8770*/  FMUL R46, R70.reuse, R53 ;  /* 0x00000035462e7220 */ /* 0x040fe20000400000 */
[--C-:B------:R-:W-:Y:S02]  /*8780*/  HADD2.F32 R120, -RZ, R152.reuse.H0_H0 ;  /* 0x20000098ff787230 */ /* 0x100fe40000004100 */
[C---:B------:R-:W-:Y:S01]  /*8790*/  FMUL R50, R70.reuse, R57 ;  /* 0x0000003946327220 */ /* 0x040fe20000400000 */
[C---:B------:R-:W-:Y:S01]  /*87a0*/  FMUL R51, R70.reuse, R58 ;  /* 0x0000003a46337220 */ /* 0x040fe20000400000 */
[C---:B------:R-:W-:Y:S01]  /*87b0*/  FMUL R53, R70.reuse, R60 ;  /* 0x0000003c46357220 */ /* 0x040fe20000400000 */
[C---:B------:R-:W-:Y:S01]  /*87c0*/  FFMA R43, R73.reuse, R116, R43 ;  /* 0x00000074492b7223 */ /* 0x040fe2000000002b */
[----:B------:R-:W-:Y:S02]  /*87d0*/  HADD2.F32 R121, -RZ, R152.H1_H1 ;  /* 0x30000098ff797230 */ /* 0x000fe40000004100 */
[C---:B------:R-:W-:Y:S01]  /*87e0*/  FMUL R47, R70.reuse, R54 ;  /* 0x00000036462f7220 */ /* 0x040fe20000400000 */
[C---:B------:R-:W-:Y:S01]  /*87f0*/  FMUL R57, R70.reuse, R64 ;  /* 0x0000004046397220 */ /* 0x040fe20000400000 */
[C---:B------:R-:W-:Y:S01]  /*8800*/  FMUL R58, R70.reuse, R65 ;  /* 0x00000041463a7220 */ /* 0x040fe20000400000 */
[C---:B------:R-:W-:Y:S01]  /*8810*/  FMUL R60, R70.reuse, R67 ;  /* 0x00000043463c7220 */ /* 0x040fe20000400000 */
[----:B------:R-:W-:Y:S01]  /*8820*/  FFMA R44, R73, R117, R44 ;  /* 0x00000075492c7223 */ /* 0x000fe2000000002c */
[C---:B------:R-:W-:Y:S01]  /*8830*/  FMUL R48, R70.reuse, R55 ;  /* 0x0000003746307220 */ /* 0x040fe20000400000 */
[----:B------:R-:W-:Y:S01]  /*8840*/  F2FP.SATFINITE.E5M2.F32.PACK_AB_MERGE_C R64, R5, R4, R76 ;  /* 0x000000040540723e */ /* 0x000fe2000480604c */
[----:B------:R-:W-:Y:S01]  /*8850*/  FFMA R45, R73, R118, R45 ;  /* 0x00000076492d7223 */ /* 0x000fe2000000002d */
[----:B------:R-:W-:Y:S01]  /*8860*/  F2FP.SATFINITE.E5M2.F32.PACK_AB_MERGE_C R65, R9, R8, R78 ;  /* 0x000000080941723e */ /* 0x000fe2000480604e */
[----:B------:R-:W-:Y:S01]  /*8870*/  FMUL R49, R70, R56 ;  /* 0x0000003846317220 */ /* 0x000fe20000400000 */
[----:B------:R-:W-:Y:S01]  /*8880*/  F2FP.SATFINITE.E5M2.F32.PACK_AB_MERGE_C R67, R2, R0, R3 ;  /* 0x000000000243723e */ /* 0x000fe20004806003 */
[C---:B------:R-:W-:Y:S01]  /*8890*/  FFMA R46, R73.reuse, R119, R46 ;  /* 0x00000077492e7223 */ /* 0x040fe2000000002e */
[----:B------:R-:W-:Y:S01]  /*88a0*/  F2FP.F16.E5M2.UNPACK_B R154, R154.H1 ;  /* 0x0000009aff9a723e */ /* 0x000fe200030004ff */
[--C-:B------:R-:W-:Y:S02]  /*88b0*/  HADD2.F32 R124, -RZ, R153.reuse.H0_H0 ;  /* 0x20000099ff7c7230 */ /* 0x100fe40000004100 */
[C---:B------:R-:W-:Y:S01]  /*88c0*/  FFMA R47, R73.reuse, R120, R47 ;  /* 0x00000078492f7223 */ /* 0x040fe2000000002f */
[----:B------:R1:W-:Y:S01]  /*88d0*/  STS.128 [R137+UR44+0x6200], R64 ;  /* 0x0062004089007988 */ /* 0x0003e20008000c2c */
[----:B------:R-:W-:Y:S02]  /*88e0*/  HADD2.F32 R125, -RZ, R153.H1_H1 ;  /* 0x30000099ff7d7230 */ /* 0x000fe40000004100 */
[C---:B------:R-:W-:Y:S01]  /*88f0*/  FFMA R48, R73.reuse, R121, R48 ;  /* 0x0000007949307223 */ /* 0x040fe20000000030 */
[C---:B------:R-:W-:Y:S01]  /*8900*/  FFMA R49, R73.reuse, R122, R49 ;  /* 0x0000007a49317223 */ /* 0x040fe20000000031 */
[----:B------:R-:W-:Y:S01]  /*8910*/  F2FP.F16.E5M2.UNPACK_B R155, R155.H1 ;  /* 0x0000009bff9b723e */ /* 0x000fe200030004ff */
[C---:B------:R-:W-:Y:S01]  /*8920*/  FFMA R50, R73.reuse, R123, R50 ;  /* 0x0000007b49327223 */ /* 0x040fe20000000032 */
[----:B------:R-:W-:Y:S01]  /*8930*/  FMUL R54, R70, R61 ;  /* 0x0000003d46367220 */ /* 0x000fe20000400000 */
[--C-:B------:R-:W-:Y:S01]  /*8940*/  HADD2.F32 R128, -RZ, R154.reuse.H0_H0 ;  /* 0x2000009aff807230 */ /* 0x100fe20000004100 */
[----:B------:R1:W-:Y:S01]  /*8950*/  STS.128 [R179+0x6010], R16 ;  /* 0x00601010b3007388 */ /* 0x0003e20000000c00 */
[----:B------:R-:W-:Y:S01]  /*8960*/  F2FP.SATFINITE.E5M2.F32.PACK_AB_MERGE_C R35, R36, R35, RZ ;  /* 0x000000232423723e */ /* 0x000fe200048060ff */
[C---:B------:R-:W-:Y:S01]  /*8970*/  FFMA R51, R73.reuse, R124, R51 ;  /* 0x0000007c49337223 */ /* 0x040fe20000000033 */
[----:B------:R-:W-:Y:S01]  /*8980*/  F2FP.SATFINITE.E5M2.F32.PACK_AB_MERGE_C R39, R40, R39, RZ ;  /* 0x000000272827723e */ /* 0x000fe200048060ff */
[----:B------:R-:W-:Y:S02]  /*8990*/  HADD2.F32 R129, -RZ, R154.H1_H1 ;  /* 0x3000009aff817230 */ /* 0x000fe40000004100 */
[C---:B------:R-:W-:Y:S01]  /*89a0*/  FMUL R55, R70.reuse, R62 ;  /* 0x0000003e46377220 */ /* 0x040fe20000400000 */
[C---:B------:R-:W-:Y:S01]  /*89b0*/  FFMA R52, R73.reuse, R125, R52 ;  /* 0x0000007d49347223 */ /* 0x040fe20000000034 */
[----:B------:R-:W-:Y:S01]  /*89c0*/  FMUL R56, R70, R63 ;  /* 0x0000003f46387220 */ /* 0x000fe20000400000 */
[C---:B------:R-:W-:Y:S01]  /*89d0*/  FFMA R53, R73.reuse, R126, R53 ;  /* 0x0000007e49357223 */ /* 0x040fe20000000035 */
[C---:B------:R-:W-:Y:S01]  /*89e0*/  FFMA R54, R73.reuse, R127, R54 ;  /* 0x0000007f49367223 */ /* 0x040fe20000000036 */
[--C-:B------:R-:W-:Y:S02]  /*89f0*/  HADD2.F32 R74, -RZ, R155.reuse.H0_H0 ;  /* 0x2000009bff4a7230 */ /* 0x100fe40000004100 */
[C---:B------:R-:W-:Y:S01]  /*8a00*/  FFMA R55, R73.reuse, R128, R55 ;  /* 0x0000008049377223 */ /* 0x040fe20000000037 */
[----:B------:R-:W-:Y:S02]  /*8a10*/  HADD2.F32 R131, -RZ, R155.H1_H1 ;  /* 0x3000009bff837230 */ /* 0x000fe40000004100 */
[C---:B------:R-:W-:Y:S01]  /*8a20*/  FFMA R56, R73.reuse, R129, R56 ;  /* 0x0000008149387223 */ /* 0x040fe20000000038 */
[----:B------:R-:W-:Y:S01]  /*8a30*/  F2FP.SATFINITE.E5M2.F32.PACK_AB_MERGE_C R43, R44, R43, RZ ;  /* 0x0000002b2c2b723e */ /* 0x000fe200048060ff */
[C---:B------:R-:W-:Y:S01]  /*8a40*/  FFMA R57, R73.reuse, R72, R57 ;  /* 0x0000004849397223 */ /* 0x040fe20000000039 */
[C---:B------:R-:W-:Y:S01]  /*8a50*/  FFMA R58, R73.reuse, R75, R58 ;  /* 0x0000004b493a7223 */ /* 0x040fe2000000003a */
[C---:B------:R-:W-:Y:S01]  /*8a60*/  FFMA R59, R73.reuse, R74, R59 ;  /* 0x0000004a493b7223 */ /* 0x040fe2000000003b */
[----:B------:R-:W-:Y:S01]  /*8a70*/  F2FP.SATFINITE.E5M2.F32.PACK_AB_MERGE_C R33, R34, R33, R35 ;  /* 0x000000212221723e */ /* 0x000fe20004806023 */
[----:B------:R-:W-:Y:S01]  /*8a80*/  FFMA R60, R73, R131, R60 ;  /* 0x00000083493c7223 */ /* 0x000fe2000000003c */
[----:B------:R-:W-:Y:S02]  /*8a90*/  F2FP.SATFINITE.E5M2.F32.PACK_AB_MERGE_C R32, R30, R29, R32 ;  /* 0x0000001d1e20723e */ /* 0x000fe40004806020 */
        /* <DEDUP_REMOVED lines=11> */
[----:B------:R-:W-:Y:S03]  /*8b50*/  IADD3 R68, PT, PT, R68, 0x1, RZ ;  /* 0x0000000144447810 */ /* 0x000fe60007ffe0ff */
        /* <DEDUP_REMOVED lines=10> */
[----:B------:R-:W-:Y:S02]  /*8c00*/  UIADD3 UR9, UPT, UPT, UR49, 0x40, URZ ;  /* 0x0000004031097890 */ /* 0x000fe4000fffe0ff */
[----:B------:R-:W-:Y:S01]  /*8c10*/  UIADD3 UR8, UPT, UPT, UR44, 0x6200, URZ ;  /* 0x000062002c087890 */ /* 0x000fe2000fffe0ff */
[----:B------:R-:W-:Y:S01]  /*8c20*/  UMOV UR10, UR50 ;  /* 0x00000032000a7c82 */ /* 0x000fe20008000000 */
[----:B------:R-:W-:Y:S01]  /*8c30*/  UMOV UR11, UR36 ;  /* 0x00000024000b7c82 */ /* 0x000fe20008000000 */
[----:B--2---:R-:W-:Y:S04]  /*8c40*/  UIADD3 UR4, UP0, UPT, UR6, 0x680, URZ ;  /* 0x0000068006047890 */ /* 0x004fe8000ff1e0ff */
[----:B------:R-:W-:Y:S09]  /*8c50*/  UIADD3.X UR5, UPT, UPT, URZ, UR7, URZ, UP0, !UPT ;  /* 0x00000007ff057290 */ /* 0x000ff200087fe4ff */
[----:B------:R2:W-:Y:S01]  /*8c60*/  UTMASTG.3D [UR8], [UR4] ;  /* 0x00000008040073b5 */ /* 0x0005e20008010000 */
[----:B------:R0:W-:Y:S01]  /*8c70*/  UTMACMDFLUSH ;  /* 0x00000000000079b7 */ /* 0x0001e20000000000 */
[----:B--2---:R-:W-:Y:S04]  /*8c80*/  DEPBAR.LE SB0, 0x1 ;  /* 0x000080400000791a */ /* 0x004fe80000000000 */
.L_x_122:
[----:B------:R-:W-:Y:S05]  /*8c90*/  BSYNC.RECONVERGENT B0 ;  /* 0x0000000000007941 */ /* 0x000fea0003800200 */
.L_x_121:
[----:B------:R-:W-:Y:S01]  /*8ca0*/  BAR.SYNC.DEFER_BLOCKING 0x1, 0x80 ;  /* 0x0042000000007b1d */ /* 0x000fe20000010000 */
[----:B------:R-:W-:Y:S01]  /*8cb0*/  ISETP.NE.AND P0, PT, R162, 0x2, PT ;  /* 0x00000002a200780c */ /* 0x000fe20003f05270 */
[----:B------:R-:W-:Y:S01]  /*8cc0*/  UISETP.NE.AND UP0, UPT, UR45, URZ, UPT ;  /* 0x000000ff2d00728c */ /* 0x000fe2000bf05270 */
[----:B------:R-:W-:Y:S01]  /*8cd0*/  ISETP.NE.AND P1, PT, R68, 0x4, PT ;  /* 0x000000044400780c */ /* 0x000fe20003f25270 */
[----:B------:R-:W-:Y:S01]  /*8ce0*/  UIADD3 UR20, UPT, UPT, UR37, UR59, URZ ;  /* 0x0000003b25147290 */ /* 0x000fe2000fffe0ff */
[----:B------:R-:W-:Y:S01]  /*8cf0*/  SEL R0, RZ, 0x1, P0 ;  /* 0x00000001ff007807 */ /* 0x000fe20000000000 */
[----:B------:R-:W-:Y:S01]  /*8d00*/  UIADD3 UR16, UPT, UPT, UR38, UR62, URZ ;  /* 0x0000003e26107290 */ /* 0x000fe2000fffe0ff */
[----:B------:R-:W-:Y:S02]  /*8d10*/  SEL R3, RZ, 0x1, P1 ;  /* 0x00000001ff037807 */ /* 0x000fe40000800000 */
[----:B------:R-:W-:Y:S02]  /*8d20*/  LOP3.LUT R167, R167, R0, RZ, 0x3c, !PT ;  /* 0x00000000a7a77212 */ /* 0x000fe400078e3cff */
[----:B------:R-:W-:Y:S02]  /*8d30*/  LOP3.LUT R168, R168, R3, RZ, 0x3c, !PT ;  /* 0x00000003a8a87212 */ /* 0x000fe400078e3cff */
[----:B------:R-:W-:Y:S02]  /*8d40*/  SEL R162, R162, RZ, P0 ;  /* 0x000000ffa2a27207 */ /* 0x000fe40000000000 */
[----:B------:R-:W-:Y:S01]  /*8d50*/  SEL R68, R68, RZ, P1 ;  /* 0x000000ff44447207 */ /* 0x000fe20000800000 */
[----:B------:R-:W-:Y:S01]  /*8d60*/  UMOV UR36, UR58 ;  /* 0x0000003a00247c82 */ /* 0x000fe20008000000 */
[----:B------:R-:W-:Y:S05]  /*8d70*/  BRA.U UP0, `(.L_x_123) ;  /* 0xffffffc500647547 */ /* 0x000fea000b83ffff */
[----:B------:R-:W-:Y:S05]  /*8d80*/  EXIT ;  /* 0x000000000000794d */ /* 0x000fea0003800000 */
.L_x_24:
[----:B-1----:R1:W2:Y:S02]  /*8d90*/  SYNCS.PHASECHK.TRANS64.TRYWAIT P0, [R0+URZ+0xe0], R3 ;  /* 0x0000e003000075a7 */ /* 0x0022a400080011ff */
[----:B--2---:R-:W-:Y:S05]  /*8da0*/  @!P0 NANOSLEEP.SYNCS 0x989680 ;  /* 0x009896800000895d */ /* 0x004fea0003900000 */
[----:B------:R-:W2:Y:S02]  /*8db0*/  @!P0 SYNCS.PHASECHK.TRANS64 P0, [R0+URZ+0xe0], R3 ;  /* 0x0000e003000085a7 */ /* 0x000ea400080010ff */
[----:B--2---:R-:W-:Y:S05]  /*8dc0*/  @!P0 BRA `(.L_x_24) ;  /* 0xfffffffc00f08947 */ /* 0x004fea000383ffff */
[----:B------:R-:W-:Y:S05]  /*8dd0*/  BRA `(.L_x_124) ;  /* 0xffffff8800fc7947 */ /* 0x000fea000383ffff */
.L_x_27:
[----:B-1----:R-:W-:-:S07]  /*8de0*/  MOV R0, UR33 ;  /* 0x0000002100007c02 */ /* 0x002fce0008000f00 */
.L_x_125:
[----:B-1----:R1:W2:Y:S02]  /*8df0*/  SYNCS.PHASECHK.TRANS64.TRYWAIT P0, [R0+URZ+0x20], R3 ;  /* 0x00002003000075a7 */ /* 0x0022a400080011ff */
[----:B--2---:R-:W-:Y:S05]  /*8e00*/  @!P0 NANOSLEEP.SYNCS 0x989680 ;  /* 0x009896800000895d */ /* 0x004fea0003900000 */
[----:B------:R-:W2:Y:S02]  /*8e10*/  @!P0 SYNCS.PHASECHK.TRANS64 P0, [R0+URZ+0x20], R3 ;  /* 0x00002003000085a7 */ /* 0x000ea400080010ff */
[----:B--2---:R-:W-:Y:S05]  /*8e20*/  @!P0 BRA `(.L_x_125) ;  /* 0xfffffffc00f08947 */ /* 0x004fea000383ffff */
[----:B------:R-:W-:Y:S05]  /*8e30*/  BRA `(.L_x_26) ;  /* 0xffffff8c004c7947 */ /* 0x000fea000383ffff */
.L_x_34:
[----:B-1----:R-:W-:-:S07]  /*8e40*/  MOV R0, UR17 ;  /* 0x0000001100007c02 */ /* 0x002fce0008000f00 */
.L_x_126:
[----:B-1----:R1:W2:Y:S02]  /*8e50*/  SYNCS.PHASECHK.TRANS64.TRYWAIT P0, [R0+URZ+0x20], R3 ;  /* 0x00002003000075a7 */ /* 0x0022a400080011ff */
[----:B--2---:R-:W-:Y:S05]  /*8e60*/  @!P0 NANOSLEEP.SYNCS 0x989680 ;  /* 0x009896800000895d */ /* 0x004fea0003900000 */
[----:B------:R-:W2:Y:S02]  /*8e70*/  @!P0 SYNCS.PHASECHK.TRANS64 P0, [R0+URZ+0x20], R3 ;  /* 0x00002003000085a7 */ /* 0x000ea400080010ff */
[----:B--2---:R-:W-:Y:S05]  /*8e80*/  @!P0 BRA `(.L_x_126) ;  /* 0xfffffffc00f08947 */ /* 0x004fea000383ffff */
[----:B------:R-:W-:Y:S05]  /*8e90*/  BRA `(.L_x_33) ;  /* 0xffffff90000c7947 */ /* 0x000fea000383ffff */
.L_x_39:
[----:B-1----:R1:W2:Y:S02]  /*8ea0*/  SYNCS.PHASECHK.TRANS64.TRYWAIT P0, [R3+URZ+0x70], R0 ;  /* 0x00007000030075a7 */ /* 0x0022a400080011ff */
[----:B--2---:R-:W-:Y:S05]  /*8eb0*/  @!P0 NANOSLEEP.SYNCS 0x989680 ;  /* 0x009896800000895d */ /* 0x004fea0003900000 */
[----:B------:R-:W2:Y:S02]  /*8ec0*/  @!P0 SYNCS.PHASECHK.TRANS64 P0, [R3+URZ+0x70], R0 ;  /* 0x00007000030085a7 */ /* 0x000ea400080010ff */
[----:B--2---:R-:W-:Y:S05]  /*8ed0*/  @!P0 BRA `(.L_x_39) ;  /* 0xfffffffc00f08947 */ /* 0x004fea000383ffff */
[----:B------:R-:W-:Y:S05]  /*8ee0*/  BRA `(.L_x_127) ;  /* 0xffffff9000b07947 */ /* 0x000fea000383ffff */
.L_x_43:
[----:B-1----:R-:W-:-:S07]  /*8ef0*/  MOV R0, UR4 ;  /* 0x0000000400007c02 */ /* 0x002fce0008000f00 */
.L_x_128:
[----:B-1----:R1:W2:Y:S02]  /*8f00*/  SYNCS.PHASECHK.TRANS64.TRYWAIT P0, [R0+URZ], R3 ;  /* 0x00000003000075a7 */ /* 0x0022a400080011ff */
[----:B--2---:R-:W-:Y:S05]  /*8f10*/  @!P0 NANOSLEEP.SYNCS 0x989680 ;  /* 0x009896800000895d */ /* 0x004fea0003900000 */
[----:B------:R-:W2:Y:S02]  /*8f20*/  @!P0 SYNCS.PHASECHK.TRANS64 P0, [R0+URZ], R3 ;  /* 0x00000003000085a7 */ /* 0x000ea400080010ff */
[----:B--2---:R-:W-:Y:S05]  /*8f30*/  @!P0 BRA `(.L_x_128) ;  /* 0xfffffffc00f08947 */ /* 0x004fea000383ffff */
[----:B------:R-:W-:Y:S05]  /*8f40*/  BRA `(.L_x_129) ;  /* 0xffffff9800547947 */ /* 0x000fea000383ffff */
.L_x_44:
[----:B------:R-:W-:-:S07]  /*8f50*/  MOV R0, UR5 ;  /* 0x0000000500007c02 */ /* 0x000fce0008000f00 */
.L_x_130:
[----:B-1----:R1:W2:Y:S02]  /*8f60*/  SYNCS.PHASECHK.TRANS64.TRYWAIT P0, [R0+URZ], R3 ;  /* 0x00000003000075a7 */ /* 0x0022a400080011ff */
[----:B--2---:R-:W-:Y:S05]  /*8f70*/  @!P0 NANOSLEEP.SYNCS 0x989680 ;  /* 0x009896800000895d */ /* 0x004fea0003900000 */
[----:B------:R-:W2:Y:S02]  /*8f80*/  @!P0 SYNCS.PHASECHK.TRANS64 P0, [R0+URZ], R3 ;  /* 0x00000003000085a7 */ /* 0x000ea400080010ff */
[----:B--2---:R-:W-:Y:S05]  /*8f90*/  @!P0 BRA `(.L_x_130) ;  /* 0xfffffffc00f08947 */ /* 0x004fea000383ffff */
[----:B------:R-:W-:Y:S05]  /*8fa0*/  BRA `(.L_x_131) ;  /* 0xffffff9800607947 */ /* 0x000fea000383ffff */
.L_x_45:
[----:B------:R-:W-:-:S07]  /*8fb0*/  MOV R0, UR5 ;  /* 0x0000000500007c02 */ /* 0x000fce0008000f00 */
.L_x_132:
[----:B-1----:R1:W2:Y:S02]  /*8fc0*/  SYNCS.PHASECHK.TRANS64.TRYWAIT P0, [R0+URZ], R3 ;  /* 0x00000003000075a7 */ /* 0x0022a400080011ff */
[----:B--2---:R-:W-:Y:S05]  /*8fd0*/  @!P0 NANOSLEEP.SYNCS 0x989680 ;  /* 0x009896800000895d */ /* 0x004fea0003900000 */
[----:B------:R-:W2:Y:S02]  /*8fe0*/  @!P0 SYNCS.PHASECHK.TRANS64 P0, [R0+URZ], R3 ;  /* 0x00000003000085a7 */ /* 0x000ea400080010ff */
[----:B--2---:R-:W-:Y:S05]  /*8ff0*/  @!P0 BRA `(.L_x_132) ;  /* 0xfffffffc00f08947 */ /* 0x004fea000383ffff */
[----:B------:R-:W-:Y:S05]  /*9000*/  BRA `(.L_x_133) ;  /* 0xffffff98006c7947 */ /* 0x000fea000383ffff */
.L_x_48:
[----:B-1----:R1:W2:Y:S02]  /*9010*/  SYNCS.PHASECHK.TRANS64.TRYWAIT P0, [R2+URZ+0xd0], R5 ;  /* 0x0000d005020075a7 */ /* 0x0022a400080011ff */
[----:B--2---:R-:W-:Y:S05]  /*9020*/  @!P0 NANOSLEEP.SYNCS 0x989680 ;  /* 0x009896800000895d */ /* 0x004fea0003900000 */
[----:B------:R-:W2:Y:S02]  /*9030*/  @!P0 SYNCS.PHASECHK.TRANS64 P0, [R2+URZ+0xd0], R5 ;  /* 0x0000d005020085a7 */ /* 0x000ea400080010ff */
[----:B--2---:R-:W-:Y:S05]  /*9040*/  @!P0 BRA `(.L_x_48) ;  /* 0xfffffffc00f08947 */ /* 0x004fea000383ffff */
[----:B------:R-:W-:Y:S05]  /*9050*/  BRA `(.L_x_134) ;  /* 0xffffff9800c87947 */ /* 0x000fea000383ffff */
.L_x_49:
[----:B------:R-:W-:-:S07]  /*9060*/  MOV R2, UR4 ;  /* 0x0000000400027c02 */ /* 0x000fce0008000f00 */
.L_x_135:
[----:B-1----:R1:W2:Y:S02]  /*9070*/  SYNCS.PHASECHK.TRANS64.TRYWAIT P0, [R2+URZ+0x80], R5 ;  /* 0x00008005020075a7 */ /* 0x0022a400080011ff */
[----:B--2---:R-:W-:Y:S05]  /*9080*/  @!P0 NANOSLEEP.SYNCS 0x989680 ;  /* 0x009896800000895d */ /* 0x004fea0003900000 */
[----:B------:R-:W2:Y:S02]  /*9090*/  @!P0 SYNCS.PHASECHK.TRANS64 P0, [R2+URZ+0x80], R5 ;  /* 0x00008005020085a7 */ /* 0x000ea400080010ff */
[----:B--2---:R-:W-:Y:S05]  /*90a0*/  @!P0 BRA `(.L_x_135) ;  /* 0xfffffffc00f08947 */ /* 0x004fea000383ffff */
[----:B------:R-:W-:Y:S05]  /*90b0*/  BRA `(.L_x_136) ;  /* 0xffffff9800d87947 */ /* 0x000fea000383ffff */
.L_x_50:
[----:B-1----:R1:W2:Y:S02]  /*90c0*/  SYNCS.PHASECHK.TRANS64.TRYWAIT P1, [R2+URZ+0x70], R5 ;  /* 0x00007005020075a7 */ /* 0x0022a400080211ff */
[----:B--2---:R-:W-:Y:S05]  /*90d0*/  @!P1 NANOSLEEP.SYNCS 0x989680 ;  /* 0x009896800000995d */ /* 0x004fea0003900000 */
[----:B------:R-:W2:Y:S02]  /*90e0*/  @!P1 SYNCS.PHASECHK.TRANS64 P1, [R2+URZ+0x70], R5 ;  /* 0x00007005020095a7 */ /* 0x000ea400080210ff */
[----:B--2---:R-:W-:Y:S05]  /*90f0*/  @!P1 BRA `(.L_x_50) ;  /* 0xfffffffc00f09947 */ /* 0x004fea000383ffff */
[----:B------:R-:W-:Y:S05]  /*9100*/  BRA `(.L_x_137) ;  /* 0xffffff9c00087947 */ /* 0x000fea000383ffff */
.L_x_53:
[----:B------:R-:W-:-:S07]  /*9110*/  MOV R0, UR4 ;  /* 0x0000000400007c02 */ /* 0x000fce0008000f00 */
.L_x_138:
[----:B-1----:R1:W2:Y:S02]  /*9120*/  SYNCS.PHASECHK.TRANS64.TRYWAIT P0, [R0+URZ+0x80], R3 ;  /* 0x00008003000075a7 */ /* 0x0022a400080011ff */
[----:B--2---:R-:W-:Y:S05]  /*9130*/  @!P0 NANOSLEEP.SYNCS 0x989680 ;  /* 0x009896800000895d */ /* 0x004fea0003900000 */
[----:B------:R-:W2:Y:S02]  /*9140*/  @!P0 SYNCS.PHASECHK.TRANS64 P0, [R0+URZ+0x80], R3 ;  /* 0x00008003000085a7 */ /* 0x000ea400080010ff */
[----:B--2---:R-:W-:Y:S05]  /*9150*/  @!P0 BRA `(.L_x_138) ;  /* 0xfffffffc00f08947 */ /* 0x004fea000383ffff */
[----:B------:R-:W-:Y:S05]  /*9160*/  BRA `(.L_x_52) ;  /* 0xffffff9c005c7947 */ /* 0x000fea000383ffff */
.L_x_62:
[----:B-1----:R-:W-:-:S04]  /*9170*/  MOV R0, UR5 ;  /* 0x0000000500007c02 */ /* 0x002fc80008000f00 */
[----:B------:R1:W2:Y:S03]  /*9180*/  SYNCS.PHASECHK.TRANS64.TRYWAIT P0, [R0+URZ+0x8], R7 ;  /* 0x00000807000075a7 */ /* 0x0002a600080011ff */
[----:B--2---:R-:W-:Y:S05]  /*9190*/  @!P0 NANOSLEEP.SYNCS 0x989680 ;  /* 0x009896800000895d */ /* 0x004fea0003900000 */
[----:B------:R-:W2:Y:S02]  /*91a0*/  @!P0 SYNCS.PHASECHK.TRANS64 P0, [R0+URZ+0x8], R7 ;  /* 0x00000807000085a7 */ /* 0x000ea400080010ff */
[----:B--2---:R-:W-:Y:S05]  /*91b0*/  @!P0 BRA `(.L_x_62) ;  /* 0xfffffffc00ec8947 */ /* 0x004fea000383ffff */
[----:B------:R-:W-:Y:S05]  /*91c0*/  BRA `(.L_x_61) ;  /* 0xffffffa000107947 */ /* 0x000fea000383ffff */
.L_x_64:
[----:B------:R-:W-:Y:S01]  /*91d0*/  BSSY B0, `(.L_x_139) ;  /* 0x0000006000007945 */ /* 0x000fe20003800000 */
[----:B------:R-:W-:-:S07]  /*91e0*/  MOV R15, 0xffffffff ;  /* 0xffffffff000f7802 */ /* 0x000fce0000000f00 */
[----:B-1---5:R-:W-:Y:S05]  /*91f0*/  WARPSYNC.COLLECTIVE R15, `(.L_x_140) ;  /* 0x000000000f0c7348 */ /* 0x022fea0003c00000 */
[----:B------:R-:W-:Y:S02]  /*9200*/  ELECT P6, UR79, PT ;  /* 0x00000000004f782f */ /* 0x000fe400038c0000 */
[----:B------:R-:W-:Y:S01]  /*9210*/  MOV R14, UR79 ;  /* 0x0000004f000e7c02 */ /* 0x000fe20008000f00 */
[----:B-1---5:R-:W-:Y:S10]  /*9220*/  ENDCOLLECTIVE ;  /* 0x000000000000791b */ /* 0x022ff40003800000 */
.L_x_140:
[----:B------:R-:W-:Y:S05]  /*9230*/  BSYNC B0 ;  /* 0x0000000000007941 */ /* 0x000fea0003800000 */
.L_x_139:
[----:B------:R-:W-:Y:S01]  /*9240*/  PLOP3.LUT P0, PT, P6, PT, PT, 0x80, 0x8 ;  /* 0x000000000008781c */ /* 0x000fe2000370f070 */
[----:B------:R-:W-:-:S12]  /*9250*/  BRA `(.L_x_141) ;  /* 0xffffffa0003c7947 */ /* 0x000fd8000383ffff */
.L_x_66:
[----:B-1----:R-:W-:-:S04]  /*9260*/  MOV R0, UR5 ;  /* 0x0000000500007c02 */ /* 0x002fc80008000f00 */
[----:B------:R1:W2:Y:S03]  /*9270*/  SYNCS.PHASECHK.TRANS64.TRYWAIT P0, [R0+URZ+0x8], R5 ;  /* 0x00000805000075a7 */ /* 0x0002a600080011ff */
[----:B--2---:R-:W-:Y:S05]  /*9280*/  @!P0 NANOSLEEP.SYNCS 0x989680 ;  /* 0x009896800000895d */ /* 0x004fea0003900000 */
[----:B------:R-:W2:Y:S02]  /*9290*/  @!P0 SYNCS.PHASECHK.TRANS64 P0, [R0+URZ+0x8], R5 ;  /* 0x00000805000085a7 */ /* 0x000ea400080010ff */
[----:B--2---:R-:W-:Y:S05]  /*92a0*/  @!P0 BRA `(.L_x_66) ;  /* 0xfffffffc00ec8947 */ /* 0x004fea000383ffff */
[----:B------:R-:W-:Y:S05]  /*92b0*/  BRA `(.L_x_65) ;  /* 0xffffffa000407947 */ /* 0x000fea000383ffff */
.L_x_67:
[----:B-1----:R1:W2:Y:S02]  /*92c0*/  SYNCS.PHASECHK.TRANS64.TRYWAIT P0, [R0+URZ+0x70], R5 ;  /* 0x00007005000075a7 */ /* 0x0022a400080011ff */
[----:B--2---:R-:W-:Y:S05]  /*92d0*/  @!P0 NANOSLEEP.SYNCS 0x989680 ;  /* 0x009896800000895d */ /* 0x004fea0003900000 */
[----:B------:R-:W2:Y:S02]  /*92e0*/  @!P0 SYNCS.PHASECHK.TRANS64 P0, [R0+URZ+0x70], R5 ;  /* 0x00007005000085a7 */ /* 0x000ea400080010ff */
[----:B--2---:R-:W-:Y:S05]  /*92f0*/  @!P0 BRA `(.L_x_67) ;  /* 0xfffffffc00f08947 */ /* 0x004fea000383ffff */
[----:B------:R-:W-:Y:S05]  /*9300*/  BRA `(.L_x_142) ;  /* 0xffffffa4001c7947 */ /* 0x000fea000383ffff */
.L_x_69:
[----:B------:R-:W-:-:S07]  /*9310*/  MOV R0, UR23 ;  /* 0x0000001700007c02 */ /* 0x000fce0008000f00 */
.L_x_143:
[----:B-1----:R1:W2:Y:S02]  /*9320*/  SYNCS.PHASECHK.TRANS64.TRYWAIT P0, [R0+URZ+0xb0], R5 ;  /* 0x0000b005000075a7 */ /* 0x0022a400080011ff */
[----:B--2---:R-:W-:Y:S05]  /*9330*/  @!P0 NANOSLEEP.SYNCS 0x989680 ;  /* 0x009896800000895d */ /* 0x004fea0003900000 */
[----:B------:R-:W2:Y:S02]  /*9340*/  @!P0 SYNCS.PHASECHK.TRANS64 P0, [R0+URZ+0xb0], R5 ;  /* 0x0000b005000085a7 */ /* 0x000ea400080010ff */
[----:B--2---:R-:W-:Y:S05]  /*9350*/  @!P0 BRA `(.L_x_143) ;  /* 0xfffffffc00f08947 */ /* 0x004fea000383ffff */
[----:B------:R-:W-:Y:S05]  /*9360*/  BRA `(.L_x_144) ;  /* 0xffffffa400687947 */ /* 0x000fea000383ffff */
.L_x_72:
[----:B------:R-:W-:Y:S07]  /*9370*/  MOV R0, UR5 ;  /* 0x0000000500007c02 */ /* 0x000fee0008000f00 */
.L_x_145:
[----:B-1----:R1:W2:Y:S02]  /*9380*/  SYNCS.PHASECHK.TRANS64.TRYWAIT P0, [R0+URZ], R5 ;  /* 0x00000005000075a7 */ /* 0x0022a400080011ff */
[----:B--2---:R-:W-:Y:S05]  /*9390*/  @!P0 NANOSLEEP.SYNCS 0x989680 ;  /* 0x009896800000895d */ /* 0x004fea0003900000 */
[----:B------:R-:W2:Y:S02]  /*93a0*/  @!P0 SYNCS.PHASECHK.TRANS64 P0, [R0+URZ], R5 ;  /* 0x00000005000085a7 */ /* 0x000ea400080010ff */
[----:B--2---:R-:W-:Y:S05]  /*93b0*/  @!P0 BRA `(.L_x_145) ;  /* 0xfffffffc00f08947 */ /* 0x004fea000383ffff */
[----:B------:R-:W-:Y:S05]  /*93c0*/  BRA `(.L_x_71) ;  /* 0xffffffa4007c7947 */ /* 0x000fea000383ffff */
.L_x_76:
[----:B-1----:R-:W-:-:S07]  /*93d0*/  MOV R0, UR4 ;  /* 0x0000000400007c02 */ /* 0x002fce0008000f00 */
.L_x_146:
[----:B-1----:R1:W2:Y:S02]  /*93e0*/  SYNCS.PHASECHK.TRANS64.TRYWAIT P0, [R0+URZ], R3 ;  /* 0x00000003000075a7 */ /* 0x0022a400080011ff */
[----:B--2---:R-:W-:Y:S05]  /*93f0*/  @!P0 NANOSLEEP.SYNCS 0x989680 ;  /* 0x009896800000895d */ /* 0x004fea0003900000 */
[----:B------:R-:W2:Y:S02]  /*9400*/  @!P0 SYNCS.PHASECHK.TRANS64 P0, [R0+URZ], R3 ;  /* 0x00000003000085a7 */ /* 0x000ea400080010ff */
[----:B--2---:R-:W-:Y:S05]  /*9410*/  @!P0 BRA `(.L_x_146) ;  /* 0xfffffffc00f08947 */ /* 0x004fea000383ffff */
[----:B------:R-:W-:Y:S05]  /*9420*/  BRA `(.L_x_147) ;  /* 0xffffffa800487947 */ /* 0x000fea000383ffff */
.L_x_77:
[----:B------:R-:W-:-:S07]  /*9430*/  MOV R0, UR5 ;  /* 0x0000000500007c02 */ /* 0x000fce0008000f00 */
.L_x_148:
[----:B-1----:R1:W2:Y:S02]  /*9440*/  SYNCS.PHASECHK.TRANS64.TRYWAIT P0, [R0+URZ], R3 ;  /* 0x00000003000075a7 */ /* 0x0022a400080011ff */
[----:B--2---:R-:W-:Y:S05]  /*9450*/  @!P0 NANOSLEEP.SYNCS 0x989680 ;  /* 0x009896800000895d */ /* 0x004fea0003900000 */
[----:B------:R-:W2:Y:S02]  /*9460*/  @!P0 SYNCS.PHASECHK.TRANS64 P0, [R0+URZ], R3 ;  /* 0x00000003000085a7 */ /* 0x000ea400080010ff */
[----:B--2---:R-:W-:Y:S05]  /*9470*/  @!P0 BRA `(.L_x_148) ;  /* 0xfffffffc00f08947 */ /* 0x004fea000383ffff */
[----:B------:R-:W-:Y:S05]  /*9480*/  BRA `(.L_x_149) ;  /* 0xffffffa800547947 */ /* 0x000fea000383ffff */
.L_x_78:
[----:B------:R-:W-:-:S07]  /*9490*/  MOV R0, UR5 ;  /* 0x0000000500007c02 */ /* 0x000fce0008000f00 */
.L_x_150:
[----:B-1----:R1:W2:Y:S02]  /*94a0*/  SYNCS.PHASECHK.TRANS64.TRYWAIT P0, [R0+URZ], R3 ;  /* 0x00000003000075a7 */ /* 0x0022a400080011ff */
[----:B--2---:R-:W-:Y:S05]  /*94b0*/  @!P0 NANOSLEEP.SYNCS 0x989680 ;  /* 0x009896800000895d */ /* 0x004fea0003900000 */
[----:B------:R-:W2:Y:S02]  /*94c0*/  @!P0 SYNCS.PHASECHK.TRANS64 P0, [R0+URZ], R3 ;  /* 0x00000003000085a7 */ /* 0x000ea400080010ff */
[----:B--2---:R-:W-:Y:S05]  /*94d0*/  @!P0 BRA `(.L_x_150) ;  /* 0xfffffffc00f08947 */ /* 0x004fea000383ffff */
[----:B------:R-:W-:Y:S05]  /*94e0*/  BRA `(.L_x_151) ;  /* 0xffffffa800607947 */ /* 0x000fea000383ffff */
.L_x_81:
[----:B------:R-:W-:-:S07]  /*94f0*/  MOV R0, UR17 ;  /* 0x0000001100007c02 */ /* 0x000fce0008000f00 */
.L_x_152:
[----:B-1----:R1:W2:Y:S02]  /*9500*/  SYNCS.PHASECHK.TRANS64.TRYWAIT P1, [R0+URZ+0xf0], R3 ;  /* 0x0000f003000075a7 */ /* 0x0022a400080211ff */
[----:B--2---:R-:W-:Y:S05]  /*9510*/  @!P1 NANOSLEEP.SYNCS 0x989680 ;  /* 0x009896800000995d */ /* 0x004fea0003900000 */
[----:B------:R-:W2:Y:S02]  /*9520*/  @!P1 SYNCS.PHASECHK.TRANS64 P1, [R0+URZ+0xf0], R3 ;  /* 0x0000f003000095a7 */ /* 0x000ea400080210ff */
[----:B--2---:R-:W-:Y:S05]  /*9530*/  @!P1 BRA `(.L_x_152) ;  /* 0xfffffffc00f09947 */ /* 0x004fea000383ffff */
[----:B------:R-:W-:Y:S05]  /*9540*/  BRA `(.L_x_153) ;  /* 0xffffffa800ac7947 */ /* 0x000fea000383ffff */
.L_x_86:
[----:B--2---:R2:W3:Y:S02]  /*9550*/  SYNCS.PHASECHK.TRANS64.TRYWAIT P0, [R12+URZ+0x70], R9 ;  /* 0x000070090c0075a7 */ /* 0x0044e400080011ff */
[----:B---3--:R-:W-:Y:S05]  /*9560*/  @!P0 NANOSLEEP.SYNCS 0x989680 ;  /* 0x009896800000895d */ /* 0x008fea0003900000 */
[----:B------:R-:W3:Y:S02]  /*9570*/  @!P0 SYNCS.PHASECHK.TRANS64 P0, [R12+URZ+0x70], R9 ;  /* 0x000070090c0085a7 */ /* 0x000ee400080010ff */
[----:B---3--:R-:W-:Y:S05]  /*9580*/  @!P0 BRA `(.L_x_86) ;  /* 0xfffffffc00f08947 */ /* 0x008fea000383ffff */
[----:B------:R-:W-:Y:S05]  /*9590*/  BRA `(.L_x_154) ;  /* 0xffffffac00d07947 */ /* 0x000fea000383ffff */
.L_x_89:
[----:B------:R-:W-:Y:S07]  /*95a0*/  MOV R0, UR21 ;  /* 0x0000001500007c02 */ /* 0x000fee0008000f00 */
.L_x_155:
[----:B--2---:R2:W3:Y:S02]  /*95b0*/  SYNCS.PHASECHK.TRANS64.TRYWAIT P2, [R0+URZ+0x68], R11 ;  /* 0x0000680b000075a7 */ /* 0x0044e400080411ff */
[----:B---3--:R-:W-:Y:S05]  /*95c0*/  @!P2 NANOSLEEP.SYNCS 0x989680 ;  /* 0x009896800000a95d */ /* 0x008fea0003900000 */
[----:B------:R-:W3:Y:S02]  /*95d0*/  @!P2 SYNCS.PHASECHK.TRANS64 P2, [R0+URZ+0x68], R11 ;  /* 0x0000680b0000a5a7 */ /* 0x000ee400080410ff */
[----:B---3--:R-:W-:Y:S05]  /*95e0*/  @!P2 BRA `(.L_x_155) ;  /* 0xfffffffc00f0a947 */ /* 0x008fea000383ffff */
[----:B------:R-:W-:Y:S05]  /*95f0*/  BRA `(.L_x_88) ;  /* 0xffffffb400387947 */ /* 0x000fea000383ffff */
.L_x_92:
[----:B--2---:R-:W-:Y:S07]  /*9600*/  MOV R0, UR21 ;  /* 0x0000001500007c02 */ /* 0x004fee0008000f00 */
.L_x_156:
[----:B--2---:R2:W3:Y:S02]  /*9610*/  SYNCS.PHASECHK.TRANS64.TRYWAIT P0, [R0+URZ+0x50], R9 ;  /* 0x00005009000075a7 */ /* 0x0044e400080011ff */
[----:B---3--:R-:W-:Y:S05]  /*9620*/  @!P0 NANOSLEEP.SYNCS 0x989680 ;  /* 0x009896800000895d */ /* 0x008fea0003900000 */
[----:B------:R-:W3:Y:S02]  /*9630*/  @!P0 SYNCS.PHASECHK.TRANS64 P0, [R0+URZ+0x50], R9 ;  /* 0x00005009000085a7 */ /* 0x000ee400080010ff */
[----:B---3--:R-:W-:Y:S05]  /*9640*/  @!P0 BRA `(.L_x_156) ;  /* 0xfffffffc00f08947 */ /* 0x008fea000383ffff */
[----:B------:R-:W-:Y:S05]  /*9650*/  BRA `(.L_x_157) ;  /* 0xffffffb400947947 */ /* 0x000fea000383ffff */
.L_x_93:
[----:B------:R-:W-:Y:S07]  /*9660*/  MOV R0, UR21 ;  /* 0x0000001500007c02 */ /* 0x000fee0008000f00 */
.L_x_158:
[----:B--2---:R2:W3:Y:S02]  /*9670*/  SYNCS.PHASECHK.TRANS64.TRYWAIT P0, [R0+URZ+0x58], R9 ;  /* 0x00005809000075a7 */ /* 0x0044e400080011ff */
[----:B---3--:R-:W-:Y:S05]  /*9680*/  @!P0 NANOSLEEP.SYNCS 0x989680 ;  /* 0x009896800000895d */ /* 0x008fea0003900000 */
[----:B------:R-:W3:Y:S02]  /*9690*/  @!P0 SYNCS.PHASECHK.TRANS64 P0, [R0+URZ+0x58], R9 ;  /* 0x00005809000085a7 */ /* 0x000ee400080010ff */
[----:B---3--:R-:W-:Y:S05]  /*96a0*/  @!P0 BRA `(.L_x_158) ;  /* 0xfffffffc00f08947 */ /* 0x008fea000383ffff */
[----:B------:R-:W-:Y:S05]  /*96b0*/  BRA `(.L_x_159) ;  /* 0xffffffb400cc7947 */ /* 0x000fea000383ffff */
.L_x_95:
[----:B------:R-:W-:-:S07]  /*96c0*/  MOV R0, UR21 ;  /* 0x0000001500007c02 */ /* 0x000fce0008000f00 */
.L_x_160:
[----:B---3--:R3:W4:Y:S02]  /*96d0*/  SYNCS.PHASECHK.TRANS64.TRYWAIT P0, [R0+URZ+0x50], R3 ;  /* 0x00005003000075a7 */ /* 0x00872400080011ff */
[----:B----4-:R-:W-:Y:S05]  /*96e0*/  @!P0 NANOSLEEP.SYNCS 0x989680 ;  /* 0x009896800000895d */ /* 0x010fea0003900000 */
[----:B------:R-:W4:Y:S02]  /*96f0*/  @!P0 SYNCS.PHASECHK.TRANS64 P0, [R0+URZ+0x50], R3 ;  /* 0x00005003000085a7 */ /* 0x000f2400080010ff */
[----:B----4-:R-:W-:Y:S05]  /*9700*/  @!P0 BRA `(.L_x_160) ;  /* 0xfffffffc00f08947 */ /* 0x010fea000383ffff */
[----:B------:R-:W-:Y:S05]  /*9710*/  BRA `(.L_x_161) ;  /* 0xffffffb8003c7947 */ /* 0x000fea000383ffff */
.L_x_97:
[----:B-1----:R1:W2:Y:S02]  /*9720*/  SYNCS.PHASECHK.TRANS64.TRYWAIT P0, [R3+URZ+0x70], R0 ;  /* 0x00007000030075a7 */ /* 0x0022a400080011ff */
[----:B--2---:R-:W-:Y:S05]  /*9730*/  @!P0 NANOSLEEP.SYNCS 0x989680 ;  /* 0x009896800000895d */ /* 0x004fea0003900000 */
[----:B------:R-:W2:Y:S02]  /*9740*/  @!P0 SYNCS.PHASECHK.TRANS64 P0, [R3+URZ+0x70], R0 ;  /* 0x00007000030085a7 */ /* 0x000ea400080010ff */
[----:B--2---:R-:W-:Y:S05]  /*9750*/  @!P0 BRA `(.L_x_97) ;  /* 0xfffffffc00f08947 */ /* 0x004fea000383ffff */
[----:B------:R-:W-:Y:S05]  /*9760*/  BRA `(.L_x_162) ;  /* 0xffffffb800fc7947 */ /* 0x000fea000383ffff */
.L_x_108:
[----:B--2---:R2:W1:Y:S02]  /*9770*/  SYNCS.PHASECHK.TRANS64.TRYWAIT P1, [R3+URZ+0x40], R2 ;  /* 0x00004002030075a7 */ /* 0x00446400080211ff */
[----:B-1----:R-:W-:Y:S05]  /*9780*/  @!P1 NANOSLEEP.SYNCS 0x989680 ;  /* 0x009896800000995d */ /* 0x002fea0003900000 */
[----:B------:R-:W1:Y:S02]  /*9790*/  @!P1 SYNCS.PHASECHK.TRANS64 P1, [R3+URZ+0x40], R2 ;  /* 0x00004002030095a7 */ /* 0x000e6400080210ff */
[----:B-1----:R-:W-:Y:S05]  /*97a0*/  @!P1 BRA `(.L_x_108) ;  /* 0xfffffffc00f09947 */ /* 0x002fea000383ffff */
[----:B------:R-:W-:Y:S05]  /*97b0*/  BRA `(.L_x_107) ;  /* 0xffffffc8007c7947 */ /* 0x000fea000383ffff */
.L_x_110:
[----:B--2---:R2:W4:Y:S02]  /*97c0*/  SYNCS.PHASECHK.TRANS64.TRYWAIT P0, [R161+URZ+0x90], R4 ;  /* 0x00009004a10075a7 */ /* 0x00452400080011ff */
[----:B----4-:R-:W-:Y:S05]  /*97d0*/  @!P0 NANOSLEEP.SYNCS 0x989680 ;  /* 0x009896800000895d */ /* 0x010fea0003900000 */
[----:B------:R-:W4:Y:S02]  /*97e0*/  @!P0 SYNCS.PHASECHK.TRANS64 P0, [R161+URZ+0x90], R4 ;  /* 0x00009004a10085a7 */ /* 0x000f2400080010ff */
[----:B----4-:R-:W-:Y:S05]  /*97f0*/  @!P0 BRA `(.L_x_110) ;  /* 0xfffffffc00f08947 */ /* 0x010fea000383ffff */
[----:B------:R-:W-:Y:S05]  /*9800*/  BRA `(.L_x_109) ;  /* 0xffffffc800d47947 */ /* 0x000fea000383ffff */
.L_x_119:
[----:B---3--:R3:W4:Y:S02]  /*9810*/  SYNCS.PHASECHK.TRANS64.TRYWAIT P0, [R197+URZ+0x40], R2 ;  /* 0x00004002c50075a7 */ /* 0x00872400080011ff */
[----:B----4-:R-:W-:Y:S05]  /*9820*/  @!P0 NANOSLEEP.SYNCS 0x989680 ;  /* 0x009896800000895d */ /* 0x010fea0003900000 */
[----:B------:R-:W4:Y:S02]  /*9830*/  @!P0 SYNCS.PHASECHK.TRANS64 P0, [R197+URZ+0x40], R2 ;  /* 0x00004002c50085a7 */ /* 0x000f2400080010ff */
[----:B----4-:R-:W-:Y:S05]  /*9840*/  @!P0 BRA `(.L_x_119) ;  /* 0xfffffffc00f08947 */ /* 0x010fea000383ffff */
[----:B------:R-:W-:Y:S05]  /*9850*/  BRA `(.L_x_118) ;  /* 0xffffffdc00e47947 */ /* 0x000fea000383ffff */
        .weak           $__internal_0_$__cuda_sm10x_tcgen05_guardrail_trap_col_being_dealloced_not_returned_by_alloc
        .type           $__internal_0_$__cuda_sm10x_tcgen05_guardrail_trap_col_being_dealloced_not_returned_by_alloc,@function
        .size           $__internal_0_$__cuda_sm10x_tcgen05_guardrail_trap_col_being_dealloced_not_returned_by_alloc,($__internal_1_$__cuda_sm10x_tcgen05_guardrail_trap_phase_invalid_during_alloc - $__internal_0_$__cuda_sm10x_tcgen05_guardrail_trap_col_being_dealloced_not_returned_by_alloc)
$__internal_0_$__cuda_sm10x_tcgen05_guardrail_trap_col_being_dealloced_not_returned_by_alloc:
[----:B------:R-:W-:Y:S05]  /*9860*/  BPT.TRAP 0x1 ;  /* 0x000000040000795c */ /* 0x000fea0000300000 */
[----:B------:R-:W-:-:S04]  /*9870*/  HFMA2 R3, -RZ, RZ, 0, 0 ;  /* 0x00000000ff037431 */ /* 0x000fc800000001ff */
[----:B------:R-:W-:Y:S05]  /*9880*/  RET.REL.NODEC R2 `(_ZN7cutlass13device_kernelINS_4gemm6kernel13GemmUniversalIN4cute5tupleIJiiiiEEENS1_10collective13CollectiveMmaINS1_35MainloopSm100TmaUmmaWarpSpecializedILi4ELi2ELi4ENS5_IJNS4_1CILi2EEESB_NSA_ILi1EEEEEEEENS5_IJNSA_ILi256EEENSA_ILi128EEENSA_ILi64EEEEEENS_12float_e5m2_tENS5_IJlSC_lEEESJ_SK_NS4_8TiledMMAINS4_8MMA_AtomIJNS4_10MMA_TraitsINS4_25SM100_MMA_F8F6F4_2x1SM_SSEJSJ_SJ_fSF_SG_NS4_17integral_constantINS4_4UMMA5MajorELSR_0EEESS_NSP_INSQ_7ScaleInELST_0EEESU_EEEEEENS4_6LayoutINS5_IJSC_SC_SC_EEENS5_IJNSA_ILi0EEESZ_SZ_EEEEENS5_IJNS4_10UnderscoreES12_S12_EEEEENS4_28SM100_TMA_2SM_LOAD_MULTICASTENS4_14ComposedLayoutINS4_7SwizzleILi2ELi4ELi3EEENS4_18smem_ptr_flag_bitsILi8EEENSX_INS5_IJNSA_ILi8EEESH_EEENS5_IJSH_SC_EEEEEEEvNS4_8identityENS4_18SM100_TMA_2SM_LOADES1F_vS1G_EENS_8epilogue10collective18CollectiveEpilogueINS1J_23Sm100TmaWarpSpecializedILi2ELi2ELi64ELb0ELb0EEEJNS5_IJSG_SG_SH_EEENS5_IJNSX_ISG_SC_EENSX_ISH_SC_EEEEESJ_SK_SJ_SK_NS1J_6fusion15FusionCallbacksIS1N_NS1S_17LinearCombinationISJ_fSJ_fLNS_15FloatRoundStyleE2EEES1O_S1R_JEEENS4_5SM1004TMEM4LOAD26SM100_TMEM_LOAD_32dp32b64xENS4_13SM90_TMA_LOADES1F_NS4_39AutoVectorizingCopyWithAssumedAlignmentILi128EEENS4_14SM90_TMA_STOREES1F_S24_S24_EEEvvEEEEvNT_6ParamsE) ;  /* 0xffffff6402dc7950 */ /* 0x000fea0003c3ffff */
        .weak           $__internal_1_$__cuda_sm10x_tcgen05_guardrail_trap_phase_invalid_during_alloc
        .type           $__internal_1_$__cuda_sm10x_tcgen05_guardrail_trap_phase_invalid_during_alloc,@function
        .size           $__internal_1_$__cuda_sm10x_tcgen05_guardrail_trap_phase_invalid_during_alloc,($__internal_2_$__cuda_sm10x_tcgen05_guardrail_trap_unallocated_columns_being_dealloced - $__internal_1_$__cuda_sm10x_tcgen05_guardrail_trap_phase_invalid_during_alloc)
$__internal_1_$__cuda_sm10x_tcgen05_guardrail_trap_phase_invalid_during_alloc:
[----:B------:R-:W-:Y:S05]  /*9890*/  BPT.TRAP 0x1 ;  /* 0x000000040000795c */ /* 0x000fea0000300000 */
[----:B------:R-:W-:-:S04]  /*98a0*/  MOV R5, 0x0 ;  /* 0x0000000000057802 */ /* 0x000fc80000000f00 */
[----:B------:R-:W-:Y:S05]  /*98b0*/  RET.REL.NODEC R4 `(_ZN7cutlass13device_kernelINS_4gemm6kernel13GemmUniversalIN4cute5tupleIJiiiiEEENS1_10collective13CollectiveMmaINS1_35MainloopSm100TmaUmmaWarpSpecializedILi4ELi2ELi4ENS5_IJNS4_1CILi2EEESB_NSA_ILi1EEEEEEEENS5_IJNSA_ILi256EEENSA_ILi128EEENSA_ILi64EEEEEENS_12float_e5m2_tENS5_IJlSC_lEEESJ_SK_NS4_8TiledMMAINS4_8MMA_AtomIJNS4_10MMA_TraitsINS4_25SM100_MMA_F8F6F4_2x1SM_SSEJSJ_SJ_fSF_SG_NS4_17integral_constantINS4_4UMMA5MajorELSR_0EEESS_NSP_INSQ_7ScaleInELST_0EEESU_EEEEEENS4_6LayoutINS5_IJSC_SC_SC_EEENS5_IJNSA_ILi0EEESZ_SZ_EEEEENS5_IJNS4_10UnderscoreES12_S12_EEEEENS4_28SM100_TMA_2SM_LOAD_MULTICASTENS4_14ComposedLayoutINS4_7SwizzleILi2ELi4ELi3EEENS4_18smem_ptr_flag_bitsILi8EEENSX_INS5_IJNSA_ILi8EEESH_EEENS5_IJSH_SC_EEEEEEEvNS4_8identityENS4_18SM100_TMA_2SM_LOADES1F_vS1G_EENS_8epilogue10collective18CollectiveEpilogueINS1J_23Sm100TmaWarpSpecializedILi2ELi2ELi64ELb0ELb0EEEJNS5_IJSG_SG_SH_EEENS5_IJNSX_ISG_SC_EENSX_ISH_SC_EEEEESJ_SK_SJ_SK_NS1J_6fusion15FusionCallbacksIS1N_NS1S_17LinearCombinationISJ_fSJ_fLNS_15FloatRoundStyleE2EEES1O_S1R_JEEENS4_5SM1004TMEM4LOAD26SM100_TMEM_LOAD_32dp32b64xENS4_13SM90_TMA_LOADES1F_NS4_39AutoVectorizingCopyWithAssumedAlignmentILi128EEENS4_14SM90_TMA_STOREES1F_S24_S24_EEEvvEEEEvNT_6ParamsE) ;  /* 0xffffff6404d07950 */ /* 0x000fea0003c3ffff */
        .weak           $__internal_2_$__cuda_sm10x_tcgen05_guardrail_trap_unallocated_columns_being_dealloced
        .type           $__internal_2_$__cuda_sm10x_tcgen05_guardrail_trap_unallocated_columns_being_dealloced,@function
        .size           $__internal_2_$__cuda_sm10x_tcgen05_guardrail_trap_unallocated_columns_being_dealloced,(.L_x_164 - $__internal_2_$__cuda_sm10x_tcgen05_guardrail_trap_unallocated_columns_being_dealloced)
$__internal_2_$__cuda_sm10x_tcgen05_guardrail_trap_unallocated_columns_being_dealloced:
[----:B------:R-:W-:Y:S05]  /*98c0*/  BPT.TRAP 0x1 ;  /* 0x000000040000795c */ /* 0x000fea0000300000 */
[----:B------:R-:W-:-:S04]  /*98d0*/  HFMA2 R3, -RZ, RZ, 0, 0 ;  /* 0x00000000ff037431 */ /* 0x000fc800000001ff */
[----:B------:R-:W-:Y:S05]  /*98e0*/  RET.REL.NODEC R2 `(_ZN7cutlass13device_kernelINS_4gemm6kernel13GemmUniversalIN4cute5tupleIJiiiiEEENS1_10collective13CollectiveMmaINS1_35MainloopSm100TmaUmmaWarpSpecializedILi4ELi2ELi4ENS5_IJNS4_1CILi2EEESB_NSA_ILi1EEEEEEEENS5_IJNSA_ILi256EEENSA_ILi128EEENSA_ILi64EEEEEENS_12float_e5m2_tENS5_IJlSC_lEEESJ_SK_NS4_8TiledMMAINS4_8MMA_AtomIJNS4_10MMA_TraitsINS4_25SM100_MMA_F8F6F4_2x1SM_SSEJSJ_SJ_fSF_SG_NS4_17integral_constantINS4_4UMMA5MajorELSR_0EEESS_NSP_INSQ_7ScaleInELST_0EEESU_EEEEEENS4_6LayoutINS5_IJSC_SC_SC_EEENS5_IJNSA_ILi0EEESZ_SZ_EEEEENS5_IJNS4_10UnderscoreES12_S12_EEEEENS4_28SM100_TMA_2SM_LOAD_MULTICASTENS4_14ComposedLayoutINS4_7SwizzleILi2ELi4ELi3EEENS4_18smem_ptr_flag_bitsILi8EEENSX_INS5_IJNSA_ILi8EEESH_EEENS5_IJSH_SC_EEEEEEEvNS4_8identityENS4_18SM100_TMA_2SM_LOADES1F_vS1G_EENS_8epilogue10collective18CollectiveEpilogueINS1J_23Sm100TmaWarpSpecializedILi2ELi2ELi64ELb0ELb0EEEJNS5_IJSG_SG_SH_EEENS5_IJNSX_ISG_SC_EENSX_ISH_SC_EEEEESJ_SK_SJ_SK_NS1J_6fusion15FusionCallbacksIS1N_NS1S_17LinearCombinationISJ_fSJ_fLNS_15FloatRoundStyleE2EEES1O_S1R_JEEENS4_5SM1004TMEM4LOAD26SM100_TMEM_LOAD_32dp32b64xENS4_13SM90_TMA_LOADES1F_NS4_39AutoVectorizingCopyWithAssumedAlignmentILi128EEENS4_14SM90_TMA_STOREES1F_S24_S24_EEEvvEEEEvNT_6ParamsE) ;  /* 0xffffff6402c47950 */ /* 0x000fea0003c3ffff */
.L_x_163:
[----:B------:R-:W-:-:S00]  /*98f0*/  BRA `(.L_x_163) ;  /* 0xfffffffc00fc7947 */ /* 0x000fc0000383ffff */
[----:B------:R-:W-:-:S00]  /*9900*/  NOP ;  /* 0x0000000000007918 */ /* 0x000fc00000000000 */
[----:B------:R-:W-:-:S00]  /*9910*/  NOP ;  /* 0x0000000000007918 */ /* 0x000fc00000000000 */
[----:B------:R-:W-:-:S00]  /*9920*/  NOP ;  /* 0x0000000000007918 */ /* 0x000fc00000000000 */
[----:B------:R-:W-:-:S00]  /*9930*/  NOP ;  /* 0x0000000000007918 */ /* 0x000fc00000000000 */
[----:B------:R-:W-:-:S00]  /*9940*/  NOP ;  /* 0x0000000000007918 */ /* 0x000fc00000000000 */
[----:B------:R-:W-:-:S00]  /*9950*/  NOP ;  /* 0x0000000000007918 */ /* 0x000fc00000000000 */
[----:B------:R-:W-:-:S00]  /*9960*/  NOP ;  /* 0x0000000000007918 */ /* 0x000fc00000000000 */
[----:B------:R-:W-:-:S00]  /*9970*/  NOP ;  /* 0x0000000000007918 */ /* 0x000fc00000000000 */
.L_x_164:


//--------------------- .nv.global.init           --------------------------
	.section	.nv.global.init,"aw",@progbits
.nv.global.init:
	.type		$str$27,@object
	.size		$str$27,($str$28 - $str$27)
$str$27:
        /*0000*/ 	.byte	0x28, 0x61, 0x64, 0x64, 0x72, 0x65, 0x73, 0x73, 0x20, 0x26, 0x20, 0x6d, 0x61, 0x73, 0x6b, 0x29
        /*0010*/ 	.byte	0x20, 0x3d, 0x3d, 0x20, 0x30, 0x00
	.type		$str$28,@object
	.size		$str$28,($str$26 - $str$28)
$str$28:
        /*0016*/ 	.byte	0x2f, 0x74, 0x6d, 0x70, 0x2f, 0x63, 0x75, 0x74, 0x6c, 0x61, 0x73, 0x73, 0x5f, 0x73, 0x77, 0x65
        /*0026*/ 	.byte	0x65, 0x70, 0x5f, 0x73, 0x72, 0x63, 0x2f, 0x69, 0x6e, 0x63, 0x6c, 0x75, 0x64, 0x65, 0x2f, 0x63
        /*0036*/ 	.byte	0x75, 0x74, 0x65, 0x2f, 0x70, 0x6f, 0x69, 0x6e, 0x74, 0x65, 0x72, 0x5f, 0x66, 0x6c, 0x61, 0x67
        /*0046*/ 	.byte	0x67, 0x65, 0x64, 0x2e, 0x68, 0x70, 0x70, 0x00
	.type		$str$26,@object
	.size		$str$26,($str$25 - $str$26)
$str$26:
        /*004e*/ 	.byte	0x2f, 0x74, 0x6d, 0x70, 0x2f, 0x63, 0x75, 0x74, 0x6c, 0x61, 0x73, 0x73, 0x5f, 0x73, 0x77, 0x65
        /*005e*/ 	.byte	0x65, 0x70, 0x5f, 0x73, 0x72, 0x63, 0x2f, 0x69, 0x6e, 0x63, 0x6c, 0x75, 0x64, 0x65, 0x2f, 0x63
        /*006e*/ 	.byte	0x75, 0x74, 0x65, 0x2f, 0x61, 0x74, 0x6f, 0x6d, 0x2f, 0x63, 0x6f, 0x70, 0x79, 0x5f, 0x74, 0x72
        /*007e*/ 	.byte	0x61, 0x69, 0x74, 0x73, 0x5f, 0x73, 0x6d, 0x31, 0x30, 0x30, 0x2e, 0x68, 0x70, 0x70, 0x00
	.type		$str$25,@object
	.size		$str$25,(__unnamed_1 - $str$25)
$str$25:
        /*008d*/ 	.byte	0x28, 0x28, 0x75, 0x69, 0x6e, 0x74, 0x33, 0x32, 0x5f, 0x74, 0x28, 0x74, 0x68, 0x72, 0x65, 0x61
        /*009d*/ 	.byte	0x64, 0x49, 0x64, 0x78, 0x2e, 0x78, 0x29, 0x20, 0x2f, 0x20, 0x33, 0x32, 0x29, 0x20, 0x25, 0x20
        /*00ad*/ 	.byte	0x34, 0x29, 0x20, 0x3d, 0x3d, 0x20, 0x28, 0x28, 0x28, 0x74, 0x6d, 0x65, 0x6d, 0x5f, 0x61, 0x64
        /*00bd*/ 	.byte	0x64, 0x72, 0x20, 0x3e, 0x3e, 0x20, 0x31, 0x36, 0x29, 0x20, 0x2f, 0x20, 0x33, 0x32, 0x29, 0x20
        /*00cd*/ 	.byte	0x25, 0x20, 0x34, 0x29, 0x00
	.type		__unnamed_1,@object
	.size		__unnamed_1,(__unnamed_2 - __unnamed_1)
__unnamed_1:
        /*00d2*/ 	.byte	0x61, 0x75, 0x74, 0x6f, 0x20, 0x63, 0x75, 0x74, 0x65, 0x3a, 0x3a, 0x61, 0x73, 0x5f, 0x70, 0x6f
        /* <DEDUP_REMOVED lines=24> */
        /*0262*/ 	.byte	0x43, 0x3c, 0x38, 0x31, 0x39, 0x32, 0x3e, 0x3e, 0x3e, 0x3e, 0x5d, 0x00
	.type		__unnamed_2,@object
	.size		__unnamed_2,(.L_2 - __unnamed_2)
__unnamed_2:
        /* <DEDUP_REMOVED lines=42> */
        /*050e*/ 	.byte	0x3e, 0x3e, 0x3e, 0x3e, 0x5d, 0x00
.L_2:


//--------------------- .nv.shared._ZN7cutlass13device_kernelINS_4gemm6kernel13GemmUniversalIN4cute5tupleIJiiiiEEENS1_10collective13CollectiveMmaINS1_35MainloopSm100TmaUmmaWarpSpecializedILi4ELi2ELi4ENS5_IJNS4_1CILi2EEESB_NSA_ILi1EEEEEEEENS5_IJNSA_ILi256EEENSA_ILi128EEENSA_ILi64EEEEEENS_12float_e5m2_tENS5_IJlSC_lEEESJ_SK_NS4_8TiledMMAINS4_8MMA_AtomIJNS4_10MMA_TraitsINS4_25SM100_MMA_F8F6F4_2x1SM_SSEJSJ_SJ_fSF_SG_NS4_17integral_constantINS4_4UMMA5MajorELSR_0EEESS_NSP_INSQ_7ScaleInELST_0EEESU_EEEEEENS4_6LayoutINS5_IJSC_SC_SC_EEENS5_IJNSA_ILi0EEESZ_SZ_EEEEENS5_IJNS4_10UnderscoreES12_S12_EEEEENS4_28SM100_TMA_2SM_LOAD_MULTICASTENS4_14ComposedLayoutINS4_7SwizzleILi2ELi4ELi3EEENS4_18smem_ptr_flag_bitsILi8EEENSX_INS5_IJNSA_ILi8EEESH_EEENS5_IJSH_SC_EEEEEEEvNS4_8identityENS4_18SM100_TMA_2SM_LOADES1F_vS1G_EENS_8epilogue10collective18CollectiveEpilogueINS1J_23Sm100TmaWarpSpecializedILi2ELi2ELi64ELb0ELb0EEEJNS5_IJSG_SG_SH_EEENS5_IJNSX_ISG_SC_EENSX_ISH_SC_EEEEESJ_SK_SJ_SK_NS1J_6fusion15FusionCallbacksIS1N_NS1S_17LinearCombinationISJ_fSJ_fLNS_15FloatRoundStyleE2EEES1O_S1R_JEEENS4_5SM1004TMEM4LOAD26SM100_TMEM_LOAD_32dp32b64xENS4_13SM90_TMA_LOADES1F_NS4_39AutoVectorizingCopyWithAssumedAlignmentILi128EEENS4_14SM90_TMA_STOREES1F_S24_S24_EEEvvEEEEvNT_6ParamsE --------------------------
	.section	.nv.shared._ZN7cutlass13device_kernelINS_4gemm6kernel13GemmUniversalIN4cute5tupleIJiiiiEEENS1_10collective13CollectiveMmaINS1_35MainloopSm100TmaUmmaWarpSpecializedILi4ELi2ELi4ENS5_IJNS4_1CILi2EEESB_NSA_ILi1EEEEEEEENS5_IJNSA_ILi256EEENSA_ILi128EEENSA_ILi64EEEEEENS_12float_e5m2_tENS5_IJlSC_lEEESJ_SK_NS4_8TiledMMAINS4_8MMA_AtomIJNS4_10MMA_TraitsINS4_25SM100_MMA_F8F6F4_2x1SM_SSEJSJ_SJ_fSF_SG_NS4_17integral_constantINS4_4UMMA5MajorELSR_0EEESS_NSP_INSQ_7ScaleInELST_0EEESU_EEEEEENS4_6LayoutINS5_IJSC_SC_SC_EEENS5_IJNSA_ILi0EEESZ_SZ_EEEEENS5_IJNS4_10UnderscoreES12_S12_EEEEENS4_28SM100_TMA_2SM_LOAD_MULTICASTENS4_14ComposedLayoutINS4_7SwizzleILi2ELi4ELi3EEENS4_18smem_ptr_flag_bitsILi8EEENSX_INS5_IJNSA_ILi8EEESH_EEENS5_IJSH_SC_EEEEEEEvNS4_8identityENS4_18SM100_TMA_2SM_LOADES1F_vS1G_EENS_8epilogue10collective18CollectiveEpilogueINS1J_23Sm100TmaWarpSpecializedILi2ELi2ELi64ELb0ELb0EEEJNS5_IJSG_SG_SH_EEENS5_IJNSX_ISG_SC_EENSX_ISH_SC_EEEEESJ_SK_SJ_SK_NS1J_6fusion15FusionCallbacksIS1N_NS1S_17LinearCombinationISJ_fSJ_fLNS_15FloatRoundStyleE2EEES1O_S1R_JEEENS4_5SM1004TMEM4LOAD26SM100_TMEM_LOAD_32dp32b64xENS4_13SM90_TMA_LOADES1F_NS4_39AutoVectorizingCopyWithAssumedAlignmentILi128EEENS4_14SM90_TMA_STOREES1F_S24_S24_EEEvvEEEEvNT_6ParamsE,"aw",@nobits
	.sectionflags	@""
	.align	16
	.zero		1024


//--------------------- .nv.shared.reserved.0     --------------------------
	.section	.nv.shared.reserved.0,"aw",@nobits
	.weak		__nv_reservedSMEM_offset_0_alias
	.size		__nv_reservedSMEM_offset_0_alias, 0, 64
	.other		__nv_reservedSMEM_offset_0_alias,@"STO_CUDA_RESERVED_SHARED STV_DEFAULT"
__nv_reservedSMEM_offset_0_alias:
	.zero		0
.nv.shared.reserved.0:
	.zero		64
	.weak		__nv_reservedSMEM_tcgen05_partition
	.type		__nv_reservedSMEM_tcgen05_partition,@object
	.size		__nv_reservedSMEM_tcgen05_partition,(.L_0 - __nv_reservedSMEM_tcgen05_partition)
__nv_reservedSMEM_tcgen05_partition:
	.zero		32
.L_0:


//--------------------- .nv.global                --------------------------
	.section	.nv.global,"aw",@nobits
.nv.global:
	.type		_ZN39_INTERNAL_d91b43e2_4_k_cu_63b645bb_90674cute1_E,@object
	.size		_ZN39_INTERNAL_d91b43e2_4_k_cu_63b645bb_90674cute1_E,(_ZN39_INTERNAL_d91b43e2_4_k_cu_63b645bb_90674cuda3std3__45__cpo6cbeginE - _ZN39_INTERNAL_d91b43e2_4_k_cu_63b645bb_90674cute1_E)
_ZN39_INTERNAL_d91b43e2_4_k_cu_63b645bb_90674cute1_E:
	.zero		1
	.type		_ZN39_INTERNAL_d91b43e2_4_k_cu_63b645bb_90674cuda3std3__45__cpo6cbeginE,@object
	.size		_ZN39_INTERNAL_d91b43e2_4_k_cu_63b645bb_90674cuda3std3__45__cpo6cbeginE,(_ZN39_INTERNAL_d91b43e2_4_k_cu_63b645bb_90674cuda3std3__48in_placeE - _ZN39_INTERNAL_d91b43e2_4_k_cu_63b645bb_90674cuda3std3__45__cpo6cbeginE)
_ZN39_INTERNAL_d91b43e2_4_k_cu_63b645bb_90674cuda3std3__45__cpo6cbeginE:
	.zero		1
	.type		_ZN39_INTERNAL_d91b43e2_4_k_cu_63b645bb_90674cuda3std3__48in_placeE,@object
	.size		_ZN39_INTERNAL_d91b43e2_4_k_cu_63b645bb_90674cuda3std3__48in_placeE,(_ZN39_INTERNAL_d91b43e2_4_k_cu_63b645bb_90674cuda3std6ranges3__45__cpo9iter_moveE - _ZN39_INTERNAL_d91b43e2_4_k_cu_63b645bb_90674cuda3std3__48in_placeE)
_ZN39_INTERNAL_d91b43e2_4_k_cu_63b645bb_90674cuda3std3__48in_placeE:
	.zero		1
	.type		_ZN39_INTERNAL_d91b43e2_4_k_cu_63b645bb_90674cuda3std6ranges3__45__cpo9iter_moveE,@object
	.size		_ZN39_INTERNAL_d91b43e2_4_k_cu_63b645bb_90674cuda3std6ranges3__45__cpo9iter_moveE,(_ZN39_INTERNAL_d91b43e2_4_k_cu_63b645bb_90674cuda3std3__45__cpo5beginE - _ZN39_INTERNAL_d91b43e2_4_k_cu_63b645bb_90674cuda3std6ranges3__45__cpo9iter_moveE)
_ZN39_INTERNAL_d91b43e2_4_k_cu_63b645bb_90674cuda3std6ranges3__45__cpo9iter_moveE:
	.zero		1
	.type		_ZN39_INTERNAL_d91b43e2_4_k_cu_63b645bb_90674cuda3std3__45__cpo5beginE,@object
	.size		_ZN39_INTERNAL_d91b43e2_4_k_cu_63b645bb_90674cuda3std3__45__cpo5beginE,(_ZN39_INTERNAL_d91b43e2_4_k_cu_63b645bb_90674cuda3std3__441_GLOBAL__N__d91b43e2_4_k_cu_63b645bb_90676ignoreE - _ZN39_INTERNAL_d91b43e2_4_k_cu_63b645bb_90674cuda3std3__45__cpo5beginE)
_ZN39_INTERNAL_d91b43e2_4_k_cu_63b645bb_90674cuda3std3__45__cpo5beginE:
	.zero		1
	.type		_ZN39_INTERNAL_d91b43e2_4_k_cu_63b645bb_90674cuda3std3__441_GLOBAL__N__d91b43e2_4_k_cu_63b645bb_90676ignoreE,@object
	.size		_ZN39_INTERNAL_d91b43e2_4_k_cu_63b645bb_90674cuda3std3__441_GLOBAL__N__d91b43e2_4_k_cu_63b645bb_90676ignoreE,(_ZN39_INTERNAL_d91b43e2_4_k_cu_63b645bb_90674cute7productE - _ZN39_INTERNAL_d91b43e2_4_k_cu_63b645bb_90674cuda3std3__441_GLOBAL__N__d91b43e2_4_k_cu_63b645bb_90676ignoreE)
_ZN39_INTERNAL_d91b43e2_4_k_cu_63b645bb_90674cuda3std3__441_GLOBAL__N__d91b43e2_4_k_cu_63b645bb_90676ignoreE:
	.zero		1
	.type		_ZN39_INTERNAL_d91b43e2_4_k_cu_63b645bb_90674cute7productE,@object
	.size		_ZN39_INTERNAL_d91b43e2_4_k_cu_63b645bb_90674cute7productE,(_ZN39_INTERNAL_d91b43e2_4_k_cu_63b645bb_90674cuda3std3__45__cpo3endE - _ZN39_INTERNAL_d91b43e2_4_k_cu_63b645bb_90674cute7productE)
_ZN39_INTERNAL_d91b43e2_4_k_cu_63b645bb_90674cute7productE:
	.zero		1
	.type		_ZN39_INTERNAL_d91b43e2_4_k_cu_63b645bb_90674cuda3std3__45__cpo3endE,@object
	.size		_ZN39_INTERNAL_d91b43e2_4_k_cu_63b645bb_90674cuda3std3__45__cpo3endE,(_ZN39_INTERNAL_d91b43e2_4_k_cu_63b645bb_90674cuda3std3__419piecewise_constructE - _ZN39_INTERNAL_d91b43e2_4_k_cu_63b645bb_90674cuda3std3__45__cpo3endE)
_ZN39_INTERNAL_d91b43e2_4_k_cu_63b645bb_90674cuda3std3__45__cpo3endE:
	.zero		1
	.type		_ZN39_INTERNAL_d91b43e2_4_k_cu_63b645bb_90674cuda3std3__419piecewise_constructE,@object
	.size		_ZN39_INTERNAL_d91b43e2_4_k_cu_63b645bb_90674cuda3std3__419piecewise_constructE,(_ZN39_INTERNAL_d91b43e2_4_k_cu_63b645bb_90674cuda3std3__45__cpo4cendE - _ZN39_INTERNAL_d91b43e2_4_k_cu_63b645bb_90674cuda3std3__419piecewise_constructE)
_ZN39_INTERNAL_d91b43e2_4_k_cu_63b645bb_90674cuda3std3__419piecewise_constructE:
	.zero		1
	.type		_ZN39_INTERNAL_d91b43e2_4_k_cu_63b645bb_90674cuda3std3__45__cpo4cendE,@object
	.size		_ZN39_INTERNAL_d91b43e2_4_k_cu_63b645bb_90674cuda3std3__45__cpo4cendE,(_ZN39_INTERNAL_d91b43e2_4_k_cu_63b645bb_90674cuda3std6ranges3__45__cpo4swapE - _ZN39_INTERNAL_d91b43e2_4_k_cu_63b645bb_90674cuda3std3__45__cpo4cendE)
_ZN39_INTERNAL_d91b43e2_4_k_cu_63b645bb_90674cuda3std3__45__cpo4cendE:
	.zero		1
	.type		_ZN39_INTERNAL_d91b43e2_4_k_cu_63b645bb_90674cuda3std6ranges3__45__cpo4swapE,@object
	.size		_ZN39_INTERNAL_d91b43e2_4_k_cu_63b645bb_90674cuda3std6ranges3__45__cpo4swapE,(.L_10 - _ZN39_INTERNAL_d91b43e2_4_k_cu_63b645bb_90674cuda3std6ranges3__45__cpo4swapE)
_ZN39_INTERNAL_d91b43e2_4_k_cu_63b645bb_90674cuda3std6ranges3__45__cpo4swapE:
	.zero		1
.L_10:


//--------------------- .nv.constant0._ZN7cutlass13device_kernelINS_4gemm6kernel13GemmUniversalIN4cute5tupleIJiiiiEEENS1_10collective13CollectiveMmaINS1_35MainloopSm100TmaUmmaWarpSpecializedILi4ELi2ELi4ENS5_IJNS4_1CILi2EEESB_NSA_ILi1EEEEEEEENS5_IJNSA_ILi256EEENSA_ILi128EEENSA_ILi64EEEEEENS_12float_e5m2_tENS5_IJlSC_lEEESJ_SK_NS4_8TiledMMAINS4_8MMA_AtomIJNS4_10MMA_TraitsINS4_25SM100_MMA_F8F6F4_2x1SM_SSEJSJ_SJ_fSF_SG_NS4_17integral_constantINS4_4UMMA5MajorELSR_0EEESS_NSP_INSQ_7ScaleInELST_0EEESU_EEEEEENS4_6LayoutINS5_IJSC_SC_SC_EEENS5_IJNSA_ILi0EEESZ_SZ_EEEEENS5_IJNS4_10UnderscoreES12_S12_EEEEENS4_28SM100_TMA_2SM_LOAD_MULTICASTENS4_14ComposedLayoutINS4_7SwizzleILi2ELi4ELi3EEENS4_18smem_ptr_flag_bitsILi8EEENSX_INS5_IJNSA_ILi8EEESH_EEENS5_IJSH_SC_EEEEEEEvNS4_8identityENS4_18SM100_TMA_2SM_LOADES1F_vS1G_EENS_8epilogue10collective18CollectiveEpilogueINS1J_23Sm100TmaWarpSpecializedILi2ELi2ELi64ELb0ELb0EEEJNS5_IJSG_SG_SH_EEENS5_IJNSX_ISG_SC_EENSX_ISH_SC_EEEEESJ_SK_SJ_SK_NS1J_6fusion15FusionCallbacksIS1N_NS1S_17LinearCombinationISJ_fSJ_fLNS_15FloatRoundStyleE2EEES1O_S1R_JEEENS4_5SM1004TMEM4LOAD26SM100_TMEM_LOAD_32dp32b64xENS4_13SM90_TMA_LOADES1F_NS4_39AutoVectorizingCopyWithAssumedAlignmentILi128EEENS4_14SM90_TMA_STOREES1F_S24_S24_EEEvvEEEEvNT_6ParamsE --------------------------
	.section	.nv.constant0._ZN7cutlass13device_kernelINS_4gemm6kernel13GemmUniversalIN4cute5tupleIJiiiiEEENS1_10collective13CollectiveMmaINS1_35MainloopSm100TmaUmmaWarpSpecializedILi4ELi2ELi4ENS5_IJNS4_1CILi2EEESB_NSA_ILi1EEEEEEEENS5_IJNSA_ILi256EEENSA_ILi128EEENSA_ILi64EEEEEENS_12float_e5m2_tENS5_IJlSC_lEEESJ_SK_NS4_8TiledMMAINS4_8MMA_AtomIJNS4_10MMA_TraitsINS4_25SM100_MMA_F8F6F4_2x1SM_SSEJSJ_SJ_fSF_SG_NS4_17integral_constantINS4_4UMMA5MajorELSR_0EEESS_NSP_INSQ_7ScaleInELST_0EEESU_EEEEEENS4_6LayoutINS5_IJSC_SC_SC_EEENS5_IJNSA_ILi0EEESZ_SZ_EEEEENS5_IJNS4_10UnderscoreES12_S12_EEEEENS4_28SM100_TMA_2SM_LOAD_MULTICASTENS4_14ComposedLayoutINS4_7SwizzleILi2ELi4ELi3EEENS4_18smem_ptr_flag_bitsILi8EEENSX_INS5_IJNSA_ILi8EEESH_EEENS5_IJSH_SC_EEEEEEEvNS4_8identityENS4_18SM100_TMA_2SM_LOADES1F_vS1G_EENS_8epilogue10collective18CollectiveEpilogueINS1J_23Sm100TmaWarpSpecializedILi2ELi2ELi64ELb0ELb0EEEJNS5_IJSG_SG_SH_EEENS5_IJNSX_ISG_SC_EENSX_ISH_SC_EEEEESJ_SK_SJ_SK_NS1J_6fusion15FusionCallbacksIS1N_NS1S_17LinearCombinationISJ_fSJ_fLNS_15FloatRoundStyleE2EEES1O_S1R_JEEENS4_5SM1004TMEM4LOAD26SM100_TMEM_LOAD_32dp32b64xENS4_13SM90_TMA_LOADES1F_NS4_39AutoVectorizingCopyWithAssumedAlignmentILi128EEENS4_14SM90_TMA_STOREES1F_S24_S24_EEEvvEEEEvNT_6ParamsE,"a",@progbits
	.sectionflags	@""
	.align	4
.nv.constant0._ZN7cutlass13device_kernelINS_4gemm6kernel13GemmUniversalIN4cute5tupleIJiiiiEEENS1_10collective13CollectiveMmaINS1_35MainloopSm100TmaUmmaWarpSpecializedILi4ELi2ELi4ENS5_IJNS4_1CILi2EEESB_NSA_ILi1EEEEEEEENS5_IJNSA_ILi256EEENSA_ILi128EEENSA_ILi64EEEEEENS_12float_e5m2_tENS5_IJlSC_lEEESJ_SK_NS4_8TiledMMAINS4_8MMA_AtomIJNS4_10MMA_TraitsINS4_25SM100_MMA_F8F6F4_2x1SM_SSEJSJ_SJ_fSF_SG_NS4_17integral_constantINS4_4UMMA5MajorELSR_0EEESS_NSP_INSQ_7ScaleInELST_0EEESU_EEEEEENS4_6LayoutINS5_IJSC_SC_SC_EEENS5_IJNSA_ILi0EEESZ_SZ_EEEEENS5_IJNS4_10UnderscoreES12_S12_EEEEENS4_28SM100_TMA_2SM_LOAD_MULTICASTENS4_14ComposedLayoutINS4_7SwizzleILi2ELi4ELi3EEENS4_18smem_ptr_flag_bitsILi8EEENSX_INS5_IJNSA_ILi8EEESH_EEENS5_IJSH_SC_EEEEEEEvNS4_8identityENS4_18SM100_TMA_2SM_LOADES1F_vS1G_EENS_8epilogue10collective18CollectiveEpilogueINS1J_23Sm100TmaWarpSpecializedILi2ELi2ELi64ELb0ELb0EEEJNS5_IJSG_SG_SH_EEENS5_IJNSX_ISG_SC_EENSX_ISH_SC_EEEEESJ_SK_SJ_SK_NS1J_6fusion15FusionCallbacksIS1N_NS1S_17LinearCombinationISJ_fSJ_fLNS_15FloatRoundStyleE2EEES1O_S1R_JEEENS4_5SM1004TMEM4LOAD26SM100_TMEM_LOAD_32dp32b64xENS4_13SM90_TMA_LOADES1F_NS4_39AutoVectorizingCopyWithAssumedAlignmentILi128EEENS4_14SM90_TMA_STOREES1F_S24_S24_EEEvvEEEEvNT_6ParamsE:
	.zero		2944


//--------------------- SYMBOLS --------------------------

	.type		.nv.reservedSmem.offset0,@object
	.size		.nv.reservedSmem.offset0,0x4
	.type		.nv.reservedSmem.cap,@object
	.size		.nv.reservedSmem.cap,0x4
	.type		__assertfail,@function
